//
// Generated by NVIDIA NVVM Compiler
//
// Compiler Build ID: CL-36424714
// Cuda compilation tools, release 13.0, V13.0.88
// Based on NVVM 20.0.0
//

.version 9.0
.target sm_100
.address_size 64

.extern .shared .align 16 .b8 _ZN32_GLOBAL__N__9d0bf5d1_4_k_cu_main20sharedDistanceMatrixE[];

.entry _ZN32_GLOBAL__N__9d0bf5d1_4_k_cu_main18calculateBestRouteEiiiNS_14DevicePointersE(
	.param .u32 _ZN32_GLOBAL__N__9d0bf5d1_4_k_cu_main18calculateBestRouteEiiiNS_14DevicePointersE_param_0,
	.param .u32 _ZN32_GLOBAL__N__9d0bf5d1_4_k_cu_main18calculateBestRouteEiiiNS_14DevicePointersE_param_1,
	.param .u32 _ZN32_GLOBAL__N__9d0bf5d1_4_k_cu_main18calculateBestRouteEiiiNS_14DevicePointersE_param_2,
	.param .align 8 .b8 _ZN32_GLOBAL__N__9d0bf5d1_4_k_cu_main18calculateBestRouteEiiiNS_14DevicePointersE_param_3[40]
)
{
	.reg .pred 	%p<84>;
	.reg .b32 	%r<759>;
	.reg .b32 	%f<124>;
	.reg .b64 	%rd<389>;

	ld.param.u64 	%rd19, [_ZN32_GLOBAL__N__9d0bf5d1_4_k_cu_main18calculateBestRouteEiiiNS_14DevicePointersE_param_3+32];
	ld.param.u64 	%rd18, [_ZN32_GLOBAL__N__9d0bf5d1_4_k_cu_main18calculateBestRouteEiiiNS_14DevicePointersE_param_3+24];
	ld.param.u64 	%rd17, [_ZN32_GLOBAL__N__9d0bf5d1_4_k_cu_main18calculateBestRouteEiiiNS_14DevicePointersE_param_3+16];
	ld.param.u64 	%rd16, [_ZN32_GLOBAL__N__9d0bf5d1_4_k_cu_main18calculateBestRouteEiiiNS_14DevicePointersE_param_3+8];
	ld.param.u64 	%rd15, [_ZN32_GLOBAL__N__9d0bf5d1_4_k_cu_main18calculateBestRouteEiiiNS_14DevicePointersE_param_3];
	ld.param.u32 	%r144, [_ZN32_GLOBAL__N__9d0bf5d1_4_k_cu_main18calculateBestRouteEiiiNS_14DevicePointersE_param_0];
	ld.param.u32 	%r142, [_ZN32_GLOBAL__N__9d0bf5d1_4_k_cu_main18calculateBestRouteEiiiNS_14DevicePointersE_param_1];
	ld.param.u32 	%r143, [_ZN32_GLOBAL__N__9d0bf5d1_4_k_cu_main18calculateBestRouteEiiiNS_14DevicePointersE_param_2];
	mov.u32 	%r145, %ctaid.x;
	mov.u32 	%r1, %ntid.x;
	mul.lo.s32 	%r2, %r145, %r1;
	mov.u32 	%r721, %tid.x;
	add.s32 	%r4, %r2, %r721;
	setp.le.s32 	%p1, %r144, %r4;
	@%p1 bra 	$L__BB0_120;
	cvta.to.global.u64 	%rd20, %rd18;
	mul.lo.s32 	%r146, %r143, %r2;
	cvt.u64.u32 	%rd21, %r146;
	cvt.u64.u32 	%rd4, %r721;
	add.s64 	%rd22, %rd21, %rd4;
	shl.b64 	%rd23, %rd22, 2;
	add.s64 	%rd5, %rd20, %rd23;
	setp.lt.s32 	%p2, %r143, 1;
	@%p2 bra 	$L__BB0_13;
	add.s32 	%r148, %r143, -1;
	and.b32  	%r5, %r143, 7;
	setp.lt.u32 	%p3, %r148, 7;
	mov.b32 	%r708, 0;
	@%p3 bra 	$L__BB0_5;
	and.b32  	%r708, %r143, 2147483640;
	mov.b32 	%r711, 0;
$L__BB0_4:
	.pragma "nounroll";
	mul.lo.s32 	%r150, %r711, %r1;
	mul.wide.u32 	%rd24, %r150, 4;
	add.s64 	%rd25, %rd5, %rd24;
	st.global.u32 	[%rd25], %r711;
	add.s32 	%r151, %r711, 1;
	add.s32 	%r152, %r150, %r1;
	mul.wide.u32 	%rd26, %r152, 4;
	add.s64 	%rd27, %rd5, %rd26;
	st.global.u32 	[%rd27], %r151;
	add.s32 	%r153, %r711, 2;
	add.s32 	%r154, %r152, %r1;
	mul.wide.u32 	%rd28, %r154, 4;
	add.s64 	%rd29, %rd5, %rd28;
	st.global.u32 	[%rd29], %r153;
	add.s32 	%r155, %r711, 3;
	add.s32 	%r156, %r154, %r1;
	mul.wide.u32 	%rd30, %r156, 4;
	add.s64 	%rd31, %rd5, %rd30;
	st.global.u32 	[%rd31], %r155;
	add.s32 	%r157, %r711, 4;
	add.s32 	%r158, %r156, %r1;
	mul.wide.u32 	%rd32, %r158, 4;
	add.s64 	%rd33, %rd5, %rd32;
	st.global.u32 	[%rd33], %r157;
	add.s32 	%r159, %r711, 5;
	add.s32 	%r160, %r158, %r1;
	mul.wide.u32 	%rd34, %r160, 4;
	add.s64 	%rd35, %rd5, %rd34;
	st.global.u32 	[%rd35], %r159;
	add.s32 	%r161, %r711, 6;
	add.s32 	%r162, %r160, %r1;
	mul.wide.u32 	%rd36, %r162, 4;
	add.s64 	%rd37, %rd5, %rd36;
	st.global.u32 	[%rd37], %r161;
	add.s32 	%r163, %r711, 7;
	add.s32 	%r164, %r162, %r1;
	mul.wide.u32 	%rd38, %r164, 4;
	add.s64 	%rd39, %rd5, %rd38;
	st.global.u32 	[%rd39], %r163;
	add.s32 	%r711, %r711, 8;
	setp.eq.s32 	%p4, %r711, %r708;
	@%p4 bra 	$L__BB0_5;
	bra.uni 	$L__BB0_4;
$L__BB0_5:
	setp.eq.s32 	%p5, %r5, 0;
	@%p5 bra 	$L__BB0_13;
	and.b32  	%r8, %r143, 3;
	setp.lt.u32 	%p6, %r5, 4;
	@%p6 bra 	$L__BB0_8;
	mul.lo.s32 	%r165, %r708, %r1;
	mul.wide.u32 	%rd40, %r165, 4;
	add.s64 	%rd41, %rd5, %rd40;
	st.global.u32 	[%rd41], %r708;
	add.s32 	%r166, %r708, 1;
	add.s32 	%r167, %r165, %r1;
	mul.wide.u32 	%rd42, %r167, 4;
	add.s64 	%rd43, %rd5, %rd42;
	st.global.u32 	[%rd43], %r166;
	add.s32 	%r168, %r708, 2;
	add.s32 	%r169, %r167, %r1;
	mul.wide.u32 	%rd44, %r169, 4;
	add.s64 	%rd45, %rd5, %rd44;
	st.global.u32 	[%rd45], %r168;
	add.s32 	%r170, %r708, 3;
	add.s32 	%r171, %r169, %r1;
	mul.wide.u32 	%rd46, %r171, 4;
	add.s64 	%rd47, %rd5, %rd46;
	st.global.u32 	[%rd47], %r170;
	add.s32 	%r708, %r708, 4;
$L__BB0_8:
	setp.eq.s32 	%p7, %r8, 0;
	@%p7 bra 	$L__BB0_13;
	setp.eq.s32 	%p8, %r8, 1;
	@%p8 bra 	$L__BB0_11;
	mul.lo.s32 	%r172, %r708, %r1;
	mul.wide.u32 	%rd48, %r172, 4;
	add.s64 	%rd49, %rd5, %rd48;
	st.global.u32 	[%rd49], %r708;
	add.s32 	%r173, %r708, 1;
	add.s32 	%r174, %r172, %r1;
	mul.wide.u32 	%rd50, %r174, 4;
	add.s64 	%rd51, %rd5, %rd50;
	st.global.u32 	[%rd51], %r173;
	add.s32 	%r708, %r708, 2;
$L__BB0_11:
	and.b32  	%r175, %r143, 1;
	setp.eq.b32 	%p9, %r175, 1;
	not.pred 	%p10, %p9;
	@%p10 bra 	$L__BB0_13;
	mul.lo.s32 	%r176, %r708, %r1;
	mul.wide.u32 	%rd52, %r176, 4;
	add.s64 	%rd53, %rd5, %rd52;
	st.global.u32 	[%rd53], %r708;
$L__BB0_13:
	setp.lt.s32 	%p11, %r142, 1;
	@%p11 bra 	$L__BB0_25;
	and.b32  	%r13, %r142, 7;
	setp.lt.u32 	%p12, %r142, 8;
	mov.u32 	%r715, %r142;
	mov.u32 	%r716, %r4;
	@%p12 bra 	$L__BB0_17;
	and.b32  	%r14, %r142, 2147483640;
	mov.b32 	%r714, 0;
	mov.u32 	%r715, %r142;
	mov.u32 	%r716, %r4;
$L__BB0_16:
	.pragma "nounroll";
	add.s32 	%r178, %r715, -1;
	sub.s32 	%r179, %r143, %r178;
	div.s32 	%r180, %r716, %r179;
	mul.lo.s32 	%r181, %r180, %r179;
	sub.s32 	%r182, %r716, %r181;
	mul.lo.s32 	%r183, %r178, %r1;
	mul.wide.u32 	%rd54, %r183, 4;
	add.s64 	%rd55, %rd5, %rd54;
	add.s32 	%r184, %r182, %r178;
	mul.lo.s32 	%r185, %r184, %r1;
	mul.wide.u32 	%rd56, %r185, 4;
	add.s64 	%rd57, %rd5, %rd56;
	ld.global.u32 	%r186, [%rd55];
	ld.global.u32 	%r187, [%rd57];
	st.global.u32 	[%rd55], %r187;
	st.global.u32 	[%rd57], %r186;
	add.s32 	%r188, %r715, -2;
	sub.s32 	%r189, %r143, %r188;
	div.s32 	%r190, %r180, %r189;
	mul.lo.s32 	%r191, %r190, %r189;
	sub.s32 	%r192, %r180, %r191;
	sub.s32 	%r193, %r183, %r1;
	mul.wide.u32 	%rd58, %r193, 4;
	add.s64 	%rd59, %rd5, %rd58;
	add.s32 	%r194, %r192, %r188;
	mul.lo.s32 	%r195, %r194, %r1;
	mul.wide.u32 	%rd60, %r195, 4;
	add.s64 	%rd61, %rd5, %rd60;
	ld.global.u32 	%r196, [%rd59];
	ld.global.u32 	%r197, [%rd61];
	st.global.u32 	[%rd59], %r197;
	st.global.u32 	[%rd61], %r196;
	add.s32 	%r198, %r715, -3;
	sub.s32 	%r199, %r143, %r198;
	div.s32 	%r200, %r190, %r199;
	mul.lo.s32 	%r201, %r200, %r199;
	sub.s32 	%r202, %r190, %r201;
	sub.s32 	%r203, %r193, %r1;
	mul.wide.u32 	%rd62, %r203, 4;
	add.s64 	%rd63, %rd5, %rd62;
	add.s32 	%r204, %r202, %r198;
	mul.lo.s32 	%r205, %r204, %r1;
	mul.wide.u32 	%rd64, %r205, 4;
	add.s64 	%rd65, %rd5, %rd64;
	ld.global.u32 	%r206, [%rd63];
	ld.global.u32 	%r207, [%rd65];
	st.global.u32 	[%rd63], %r207;
	st.global.u32 	[%rd65], %r206;
	add.s32 	%r208, %r715, -4;
	sub.s32 	%r209, %r143, %r208;
	div.s32 	%r210, %r200, %r209;
	mul.lo.s32 	%r211, %r210, %r209;
	sub.s32 	%r212, %r200, %r211;
	sub.s32 	%r213, %r203, %r1;
	mul.wide.u32 	%rd66, %r213, 4;
	add.s64 	%rd67, %rd5, %rd66;
	add.s32 	%r214, %r212, %r208;
	mul.lo.s32 	%r215, %r214, %r1;
	mul.wide.u32 	%rd68, %r215, 4;
	add.s64 	%rd69, %rd5, %rd68;
	ld.global.u32 	%r216, [%rd67];
	ld.global.u32 	%r217, [%rd69];
	st.global.u32 	[%rd67], %r217;
	st.global.u32 	[%rd69], %r216;
	add.s32 	%r218, %r715, -5;
	sub.s32 	%r219, %r143, %r218;
	div.s32 	%r220, %r210, %r219;
	mul.lo.s32 	%r221, %r220, %r219;
	sub.s32 	%r222, %r210, %r221;
	sub.s32 	%r223, %r213, %r1;
	mul.wide.u32 	%rd70, %r223, 4;
	add.s64 	%rd71, %rd5, %rd70;
	add.s32 	%r224, %r222, %r218;
	mul.lo.s32 	%r225, %r224, %r1;
	mul.wide.u32 	%rd72, %r225, 4;
	add.s64 	%rd73, %rd5, %rd72;
	ld.global.u32 	%r226, [%rd71];
	ld.global.u32 	%r227, [%rd73];
	st.global.u32 	[%rd71], %r227;
	st.global.u32 	[%rd73], %r226;
	add.s32 	%r228, %r715, -6;
	sub.s32 	%r229, %r143, %r228;
	div.s32 	%r230, %r220, %r229;
	mul.lo.s32 	%r231, %r230, %r229;
	sub.s32 	%r232, %r220, %r231;
	sub.s32 	%r233, %r223, %r1;
	mul.wide.u32 	%rd74, %r233, 4;
	add.s64 	%rd75, %rd5, %rd74;
	add.s32 	%r234, %r232, %r228;
	mul.lo.s32 	%r235, %r234, %r1;
	mul.wide.u32 	%rd76, %r235, 4;
	add.s64 	%rd77, %rd5, %rd76;
	ld.global.u32 	%r236, [%rd75];
	ld.global.u32 	%r237, [%rd77];
	st.global.u32 	[%rd75], %r237;
	st.global.u32 	[%rd77], %r236;
	add.s32 	%r238, %r715, -7;
	sub.s32 	%r239, %r143, %r238;
	div.s32 	%r240, %r230, %r239;
	mul.lo.s32 	%r241, %r240, %r239;
	sub.s32 	%r242, %r230, %r241;
	sub.s32 	%r243, %r233, %r1;
	mul.wide.u32 	%rd78, %r243, 4;
	add.s64 	%rd79, %rd5, %rd78;
	add.s32 	%r244, %r242, %r238;
	mul.lo.s32 	%r245, %r244, %r1;
	mul.wide.u32 	%rd80, %r245, 4;
	add.s64 	%rd81, %rd5, %rd80;
	ld.global.u32 	%r246, [%rd79];
	ld.global.u32 	%r247, [%rd81];
	st.global.u32 	[%rd79], %r247;
	st.global.u32 	[%rd81], %r246;
	add.s32 	%r715, %r715, -8;
	sub.s32 	%r248, %r143, %r715;
	div.s32 	%r716, %r240, %r248;
	mul.lo.s32 	%r249, %r716, %r248;
	sub.s32 	%r250, %r240, %r249;
	sub.s32 	%r251, %r243, %r1;
	mul.wide.u32 	%rd82, %r251, 4;
	add.s64 	%rd83, %rd5, %rd82;
	add.s32 	%r252, %r250, %r715;
	mul.lo.s32 	%r253, %r252, %r1;
	mul.wide.u32 	%rd84, %r253, 4;
	add.s64 	%rd85, %rd5, %rd84;
	ld.global.u32 	%r254, [%rd83];
	ld.global.u32 	%r255, [%rd85];
	st.global.u32 	[%rd83], %r255;
	st.global.u32 	[%rd85], %r254;
	add.s32 	%r714, %r714, 8;
	setp.ne.s32 	%p13, %r714, %r14;
	@%p13 bra 	$L__BB0_16;
$L__BB0_17:
	setp.eq.s32 	%p14, %r13, 0;
	@%p14 bra 	$L__BB0_25;
	and.b32  	%r25, %r142, 3;
	setp.lt.u32 	%p15, %r13, 4;
	@%p15 bra 	$L__BB0_20;
	add.s32 	%r256, %r715, -1;
	sub.s32 	%r257, %r143, %r256;
	div.s32 	%r258, %r716, %r257;
	mul.lo.s32 	%r259, %r258, %r257;
	sub.s32 	%r260, %r716, %r259;
	mul.lo.s32 	%r261, %r256, %r1;
	mul.wide.u32 	%rd86, %r261, 4;
	add.s64 	%rd87, %rd5, %rd86;
	add.s32 	%r262, %r260, %r256;
	mul.lo.s32 	%r263, %r262, %r1;
	mul.wide.u32 	%rd88, %r263, 4;
	add.s64 	%rd89, %rd5, %rd88;
	ld.global.u32 	%r264, [%rd87];
	ld.global.u32 	%r265, [%rd89];
	st.global.u32 	[%rd87], %r265;
	st.global.u32 	[%rd89], %r264;
	add.s32 	%r266, %r715, -2;
	sub.s32 	%r267, %r143, %r266;
	div.s32 	%r268, %r258, %r267;
	mul.lo.s32 	%r269, %r268, %r267;
	sub.s32 	%r270, %r258, %r269;
	sub.s32 	%r271, %r261, %r1;
	mul.wide.u32 	%rd90, %r271, 4;
	add.s64 	%rd91, %rd5, %rd90;
	add.s32 	%r272, %r270, %r266;
	mul.lo.s32 	%r273, %r272, %r1;
	mul.wide.u32 	%rd92, %r273, 4;
	add.s64 	%rd93, %rd5, %rd92;
	ld.global.u32 	%r274, [%rd91];
	ld.global.u32 	%r275, [%rd93];
	st.global.u32 	[%rd91], %r275;
	st.global.u32 	[%rd93], %r274;
	add.s32 	%r276, %r715, -3;
	sub.s32 	%r277, %r143, %r276;
	div.s32 	%r278, %r268, %r277;
	mul.lo.s32 	%r279, %r278, %r277;
	sub.s32 	%r280, %r268, %r279;
	sub.s32 	%r281, %r271, %r1;
	mul.wide.u32 	%rd94, %r281, 4;
	add.s64 	%rd95, %rd5, %rd94;
	add.s32 	%r282, %r280, %r276;
	mul.lo.s32 	%r283, %r282, %r1;
	mul.wide.u32 	%rd96, %r283, 4;
	add.s64 	%rd97, %rd5, %rd96;
	ld.global.u32 	%r284, [%rd95];
	ld.global.u32 	%r285, [%rd97];
	st.global.u32 	[%rd95], %r285;
	st.global.u32 	[%rd97], %r284;
	add.s32 	%r715, %r715, -4;
	sub.s32 	%r286, %r143, %r715;
	div.s32 	%r716, %r278, %r286;
	mul.lo.s32 	%r287, %r716, %r286;
	sub.s32 	%r288, %r278, %r287;
	sub.s32 	%r289, %r281, %r1;
	mul.wide.u32 	%rd98, %r289, 4;
	add.s64 	%rd99, %rd5, %rd98;
	add.s32 	%r290, %r288, %r715;
	mul.lo.s32 	%r291, %r290, %r1;
	mul.wide.u32 	%rd100, %r291, 4;
	add.s64 	%rd101, %rd5, %rd100;
	ld.global.u32 	%r292, [%rd99];
	ld.global.u32 	%r293, [%rd101];
	st.global.u32 	[%rd99], %r293;
	st.global.u32 	[%rd101], %r292;
$L__BB0_20:
	setp.eq.s32 	%p16, %r25, 0;
	@%p16 bra 	$L__BB0_25;
	setp.eq.s32 	%p17, %r25, 1;
	@%p17 bra 	$L__BB0_23;
	add.s32 	%r294, %r715, -1;
	sub.s32 	%r295, %r143, %r294;
	div.s32 	%r296, %r716, %r295;
	mul.lo.s32 	%r297, %r296, %r295;
	sub.s32 	%r298, %r716, %r297;
	mul.lo.s32 	%r299, %r294, %r1;
	mul.wide.u32 	%rd102, %r299, 4;
	add.s64 	%rd103, %rd5, %rd102;
	add.s32 	%r300, %r298, %r294;
	mul.lo.s32 	%r301, %r300, %r1;
	mul.wide.u32 	%rd104, %r301, 4;
	add.s64 	%rd105, %rd5, %rd104;
	ld.global.u32 	%r302, [%rd103];
	ld.global.u32 	%r303, [%rd105];
	st.global.u32 	[%rd103], %r303;
	st.global.u32 	[%rd105], %r302;
	add.s32 	%r715, %r715, -2;
	sub.s32 	%r304, %r143, %r715;
	div.s32 	%r716, %r296, %r304;
	mul.lo.s32 	%r305, %r716, %r304;
	sub.s32 	%r306, %r296, %r305;
	sub.s32 	%r307, %r299, %r1;
	mul.wide.u32 	%rd106, %r307, 4;
	add.s64 	%rd107, %rd5, %rd106;
	add.s32 	%r308, %r306, %r715;
	mul.lo.s32 	%r309, %r308, %r1;
	mul.wide.u32 	%rd108, %r309, 4;
	add.s64 	%rd109, %rd5, %rd108;
	ld.global.u32 	%r310, [%rd107];
	ld.global.u32 	%r311, [%rd109];
	st.global.u32 	[%rd107], %r311;
	st.global.u32 	[%rd109], %r310;
$L__BB0_23:
	and.b32  	%r312, %r142, 1;
	setp.eq.b32 	%p18, %r312, 1;
	not.pred 	%p19, %p18;
	@%p19 bra 	$L__BB0_25;
	add.s32 	%r313, %r715, -1;
	sub.s32 	%r314, %r143, %r313;
	rem.s32 	%r315, %r716, %r314;
	mul.lo.s32 	%r316, %r313, %r1;
	mul.wide.u32 	%rd110, %r316, 4;
	add.s64 	%rd111, %rd5, %rd110;
	add.s32 	%r317, %r315, %r313;
	mul.lo.s32 	%r318, %r317, %r1;
	mul.wide.u32 	%rd112, %r318, 4;
	add.s64 	%rd113, %rd5, %rd112;
	ld.global.u32 	%r319, [%rd111];
	ld.global.u32 	%r320, [%rd113];
	st.global.u32 	[%rd111], %r320;
	st.global.u32 	[%rd113], %r319;
$L__BB0_25:
	sub.s32 	%r34, %r143, %r142;
	mul.lo.s32 	%r35, %r143, %r143;
	setp.ge.u32 	%p20, %r721, %r35;
	@%p20 bra 	$L__BB0_28;
	cvta.to.global.u64 	%rd6, %rd15;
	mov.u32 	%r322, _ZN32_GLOBAL__N__9d0bf5d1_4_k_cu_main20sharedDistanceMatrixE;
$L__BB0_27:
	mul.wide.s32 	%rd114, %r721, 4;
	add.s64 	%rd115, %rd6, %rd114;
	ld.global.f32 	%f39, [%rd115];
	shl.b32 	%r321, %r721, 2;
	add.s32 	%r323, %r322, %r321;
	st.shared.f32 	[%r323], %f39;
	add.s32 	%r721, %r721, %r1;
	setp.lt.s32 	%p21, %r721, %r35;
	@%p21 bra 	$L__BB0_27;
$L__BB0_28:
	cvta.to.global.u64 	%rd116, %rd16;
	mul.lo.s32 	%r324, %r143, %r4;
	mul.wide.s32 	%rd117, %r324, 4;
	add.s64 	%rd7, %rd116, %rd117;
	setp.lt.s32 	%p22, %r143, 1;
	bar.sync 	0;
	@%p22 bra 	$L__BB0_41;
	add.s32 	%r326, %r143, -1;
	and.b32  	%r38, %r143, 15;
	setp.lt.u32 	%p23, %r326, 15;
	mov.b32 	%r724, 0;
	@%p23 bra 	$L__BB0_32;
	and.b32  	%r724, %r143, 2147483632;
	mov.b32 	%r722, 0;
$L__BB0_31:
	.pragma "nounroll";
	mul.lo.s32 	%r328, %r722, %r1;
	mul.wide.u32 	%rd118, %r328, 4;
	add.s64 	%rd119, %rd5, %rd118;
	ld.global.u32 	%r329, [%rd119];
	mul.wide.u32 	%rd120, %r722, 4;
	add.s64 	%rd121, %rd7, %rd120;
	st.global.u32 	[%rd121], %r329;
	add.s32 	%r330, %r328, %r1;
	mul.wide.u32 	%rd122, %r330, 4;
	add.s64 	%rd123, %rd5, %rd122;
	ld.global.u32 	%r331, [%rd123];
	st.global.u32 	[%rd121+4], %r331;
	add.s32 	%r332, %r330, %r1;
	mul.wide.u32 	%rd124, %r332, 4;
	add.s64 	%rd125, %rd5, %rd124;
	ld.global.u32 	%r333, [%rd125];
	st.global.u32 	[%rd121+8], %r333;
	add.s32 	%r334, %r332, %r1;
	mul.wide.u32 	%rd126, %r334, 4;
	add.s64 	%rd127, %rd5, %rd126;
	ld.global.u32 	%r335, [%rd127];
	st.global.u32 	[%rd121+12], %r335;
	add.s32 	%r336, %r334, %r1;
	mul.wide.u32 	%rd128, %r336, 4;
	add.s64 	%rd129, %rd5, %rd128;
	ld.global.u32 	%r337, [%rd129];
	st.global.u32 	[%rd121+16], %r337;
	add.s32 	%r338, %r336, %r1;
	mul.wide.u32 	%rd130, %r338, 4;
	add.s64 	%rd131, %rd5, %rd130;
	ld.global.u32 	%r339, [%rd131];
	st.global.u32 	[%rd121+20], %r339;
	add.s32 	%r340, %r338, %r1;
	mul.wide.u32 	%rd132, %r340, 4;
	add.s64 	%rd133, %rd5, %rd132;
	ld.global.u32 	%r341, [%rd133];
	st.global.u32 	[%rd121+24], %r341;
	add.s32 	%r342, %r340, %r1;
	mul.wide.u32 	%rd134, %r342, 4;
	add.s64 	%rd135, %rd5, %rd134;
	ld.global.u32 	%r343, [%rd135];
	st.global.u32 	[%rd121+28], %r343;
	add.s32 	%r344, %r342, %r1;
	mul.wide.u32 	%rd136, %r344, 4;
	add.s64 	%rd137, %rd5, %rd136;
	ld.global.u32 	%r345, [%rd137];
	st.global.u32 	[%rd121+32], %r345;
	add.s32 	%r346, %r344, %r1;
	mul.wide.u32 	%rd138, %r346, 4;
	add.s64 	%rd139, %rd5, %rd138;
	ld.global.u32 	%r347, [%rd139];
	st.global.u32 	[%rd121+36], %r347;
	add.s32 	%r348, %r346, %r1;
	mul.wide.u32 	%rd140, %r348, 4;
	add.s64 	%rd141, %rd5, %rd140;
	ld.global.u32 	%r349, [%rd141];
	st.global.u32 	[%rd121+40], %r349;
	add.s32 	%r350, %r348, %r1;
	mul.wide.u32 	%rd142, %r350, 4;
	add.s64 	%rd143, %rd5, %rd142;
	ld.global.u32 	%r351, [%rd143];
	st.global.u32 	[%rd121+44], %r351;
	add.s32 	%r352, %r350, %r1;
	mul.wide.u32 	%rd144, %r352, 4;
	add.s64 	%rd145, %rd5, %rd144;
	ld.global.u32 	%r353, [%rd145];
	st.global.u32 	[%rd121+48], %r353;
	add.s32 	%r354, %r352, %r1;
	mul.wide.u32 	%rd146, %r354, 4;
	add.s64 	%rd147, %rd5, %rd146;
	ld.global.u32 	%r355, [%rd147];
	st.global.u32 	[%rd121+52], %r355;
	add.s32 	%r356, %r354, %r1;
	mul.wide.u32 	%rd148, %r356, 4;
	add.s64 	%rd149, %rd5, %rd148;
	ld.global.u32 	%r357, [%rd149];
	st.global.u32 	[%rd121+56], %r357;
	add.s32 	%r358, %r356, %r1;
	mul.wide.u32 	%rd150, %r358, 4;
	add.s64 	%rd151, %rd5, %rd150;
	ld.global.u32 	%r359, [%rd151];
	st.global.u32 	[%rd121+60], %r359;
	add.s32 	%r722, %r722, 16;
	setp.ne.s32 	%p24, %r722, %r724;
	@%p24 bra 	$L__BB0_31;
$L__BB0_32:
	setp.eq.s32 	%p25, %r38, 0;
	@%p25 bra 	$L__BB0_41;
	and.b32  	%r43, %r143, 7;
	setp.lt.u32 	%p26, %r38, 8;
	@%p26 bra 	$L__BB0_35;
	mul.lo.s32 	%r360, %r724, %r1;
	mul.wide.u32 	%rd152, %r360, 4;
	add.s64 	%rd153, %rd5, %rd152;
	ld.global.u32 	%r361, [%rd153];
	mul.wide.u32 	%rd154, %r724, 4;
	add.s64 	%rd155, %rd7, %rd154;
	st.global.u32 	[%rd155], %r361;
	add.s32 	%r362, %r360, %r1;
	mul.wide.u32 	%rd156, %r362, 4;
	add.s64 	%rd157, %rd5, %rd156;
	ld.global.u32 	%r363, [%rd157];
	st.global.u32 	[%rd155+4], %r363;
	add.s32 	%r364, %r362, %r1;
	mul.wide.u32 	%rd158, %r364, 4;
	add.s64 	%rd159, %rd5, %rd158;
	ld.global.u32 	%r365, [%rd159];
	st.global.u32 	[%rd155+8], %r365;
	add.s32 	%r366, %r364, %r1;
	mul.wide.u32 	%rd160, %r366, 4;
	add.s64 	%rd161, %rd5, %rd160;
	ld.global.u32 	%r367, [%rd161];
	st.global.u32 	[%rd155+12], %r367;
	add.s32 	%r368, %r366, %r1;
	mul.wide.u32 	%rd162, %r368, 4;
	add.s64 	%rd163, %rd5, %rd162;
	ld.global.u32 	%r369, [%rd163];
	st.global.u32 	[%rd155+16], %r369;
	add.s32 	%r370, %r368, %r1;
	mul.wide.u32 	%rd164, %r370, 4;
	add.s64 	%rd165, %rd5, %rd164;
	ld.global.u32 	%r371, [%rd165];
	st.global.u32 	[%rd155+20], %r371;
	add.s32 	%r372, %r370, %r1;
	mul.wide.u32 	%rd166, %r372, 4;
	add.s64 	%rd167, %rd5, %rd166;
	ld.global.u32 	%r373, [%rd167];
	st.global.u32 	[%rd155+24], %r373;
	add.s32 	%r374, %r372, %r1;
	mul.wide.u32 	%rd168, %r374, 4;
	add.s64 	%rd169, %rd5, %rd168;
	ld.global.u32 	%r375, [%rd169];
	st.global.u32 	[%rd155+28], %r375;
	add.s32 	%r724, %r724, 8;
$L__BB0_35:
	setp.eq.s32 	%p27, %r43, 0;
	@%p27 bra 	$L__BB0_41;
	and.b32  	%r46, %r143, 3;
	setp.lt.u32 	%p28, %r43, 4;
	@%p28 bra 	$L__BB0_38;
	mul.lo.s32 	%r376, %r724, %r1;
	mul.wide.u32 	%rd170, %r376, 4;
	add.s64 	%rd171, %rd5, %rd170;
	ld.global.u32 	%r377, [%rd171];
	mul.wide.u32 	%rd172, %r724, 4;
	add.s64 	%rd173, %rd7, %rd172;
	st.global.u32 	[%rd173], %r377;
	add.s32 	%r378, %r376, %r1;
	mul.wide.u32 	%rd174, %r378, 4;
	add.s64 	%rd175, %rd5, %rd174;
	ld.global.u32 	%r379, [%rd175];
	st.global.u32 	[%rd173+4], %r379;
	add.s32 	%r380, %r378, %r1;
	mul.wide.u32 	%rd176, %r380, 4;
	add.s64 	%rd177, %rd5, %rd176;
	ld.global.u32 	%r381, [%rd177];
	st.global.u32 	[%rd173+8], %r381;
	add.s32 	%r382, %r380, %r1;
	mul.wide.u32 	%rd178, %r382, 4;
	add.s64 	%rd179, %rd5, %rd178;
	ld.global.u32 	%r383, [%rd179];
	st.global.u32 	[%rd173+12], %r383;
	add.s32 	%r724, %r724, 4;
$L__BB0_38:
	setp.eq.s32 	%p29, %r46, 0;
	@%p29 bra 	$L__BB0_41;
	mov.b32 	%r727, 0;
$L__BB0_40:
	.pragma "nounroll";
	mul.lo.s32 	%r385, %r724, %r1;
	mul.wide.u32 	%rd180, %r385, 4;
	add.s64 	%rd181, %rd5, %rd180;
	ld.global.u32 	%r386, [%rd181];
	mul.wide.u32 	%rd182, %r724, 4;
	add.s64 	%rd183, %rd7, %rd182;
	st.global.u32 	[%rd183], %r386;
	add.s32 	%r724, %r724, 1;
	add.s32 	%r727, %r727, 1;
	setp.ne.s32 	%p30, %r727, %r46;
	@%p30 bra 	$L__BB0_40;
$L__BB0_41:
	add.s32 	%r53, %r143, -1;
	mul.lo.s32 	%r387, %r53, %r1;
	mul.wide.u32 	%rd184, %r387, 4;
	add.s64 	%rd8, %rd5, %rd184;
	ld.global.u32 	%r388, [%rd8];
	ld.global.u32 	%r389, [%rd5];
	mad.lo.s32 	%r390, %r388, %r143, %r389;
	shl.b32 	%r391, %r390, 2;
	mov.u32 	%r392, _ZN32_GLOBAL__N__9d0bf5d1_4_k_cu_main20sharedDistanceMatrixE;
	add.s32 	%r393, %r392, %r391;
	ld.shared.f32 	%f109, [%r393];
	setp.lt.s32 	%p31, %r143, 2;
	@%p31 bra 	$L__BB0_53;
	add.s32 	%r395, %r143, -2;
	and.b32  	%r54, %r53, 7;
	setp.lt.u32 	%p32, %r395, 7;
	mov.b32 	%r730, 0;
	@%p32 bra 	$L__BB0_45;
	and.b32  	%r730, %r53, -8;
	mov.b32 	%r728, 0;
$L__BB0_44:
	.pragma "nounroll";
	mul.lo.s32 	%r397, %r728, %r1;
	mul.wide.u32 	%rd185, %r397, 4;
	add.s64 	%rd186, %rd5, %rd185;
	ld.global.u32 	%r398, [%rd186];
	add.s32 	%r399, %r397, %r1;
	mul.wide.u32 	%rd187, %r399, 4;
	add.s64 	%rd188, %rd5, %rd187;
	ld.global.u32 	%r400, [%rd188];
	mad.lo.s32 	%r401, %r398, %r143, %r400;
	shl.b32 	%r402, %r401, 2;
	add.s32 	%r404, %r392, %r402;
	ld.shared.f32 	%f41, [%r404];
	add.f32 	%f42, %f109, %f41;
	add.s32 	%r405, %r399, %r1;
	mul.wide.u32 	%rd189, %r405, 4;
	add.s64 	%rd190, %rd5, %rd189;
	ld.global.u32 	%r406, [%rd190];
	mad.lo.s32 	%r407, %r400, %r143, %r406;
	shl.b32 	%r408, %r407, 2;
	add.s32 	%r409, %r392, %r408;
	ld.shared.f32 	%f43, [%r409];
	add.f32 	%f44, %f42, %f43;
	add.s32 	%r410, %r405, %r1;
	mul.wide.u32 	%rd191, %r410, 4;
	add.s64 	%rd192, %rd5, %rd191;
	ld.global.u32 	%r411, [%rd192];
	mad.lo.s32 	%r412, %r406, %r143, %r411;
	shl.b32 	%r413, %r412, 2;
	add.s32 	%r414, %r392, %r413;
	ld.shared.f32 	%f45, [%r414];
	add.f32 	%f46, %f44, %f45;
	add.s32 	%r415, %r410, %r1;
	mul.wide.u32 	%rd193, %r415, 4;
	add.s64 	%rd194, %rd5, %rd193;
	ld.global.u32 	%r416, [%rd194];
	mad.lo.s32 	%r417, %r411, %r143, %r416;
	shl.b32 	%r418, %r417, 2;
	add.s32 	%r419, %r392, %r418;
	ld.shared.f32 	%f47, [%r419];
	add.f32 	%f48, %f46, %f47;
	add.s32 	%r420, %r415, %r1;
	mul.wide.u32 	%rd195, %r420, 4;
	add.s64 	%rd196, %rd5, %rd195;
	ld.global.u32 	%r421, [%rd196];
	mad.lo.s32 	%r422, %r416, %r143, %r421;
	shl.b32 	%r423, %r422, 2;
	add.s32 	%r424, %r392, %r423;
	ld.shared.f32 	%f49, [%r424];
	add.f32 	%f50, %f48, %f49;
	add.s32 	%r425, %r420, %r1;
	mul.wide.u32 	%rd197, %r425, 4;
	add.s64 	%rd198, %rd5, %rd197;
	ld.global.u32 	%r426, [%rd198];
	mad.lo.s32 	%r427, %r421, %r143, %r426;
	shl.b32 	%r428, %r427, 2;
	add.s32 	%r429, %r392, %r428;
	ld.shared.f32 	%f51, [%r429];
	add.f32 	%f52, %f50, %f51;
	add.s32 	%r430, %r425, %r1;
	mul.wide.u32 	%rd199, %r430, 4;
	add.s64 	%rd200, %rd5, %rd199;
	ld.global.u32 	%r431, [%rd200];
	mad.lo.s32 	%r432, %r426, %r143, %r431;
	shl.b32 	%r433, %r432, 2;
	add.s32 	%r434, %r392, %r433;
	ld.shared.f32 	%f53, [%r434];
	add.f32 	%f54, %f52, %f53;
	add.s32 	%r728, %r728, 8;
	add.s32 	%r435, %r430, %r1;
	mul.wide.u32 	%rd201, %r435, 4;
	add.s64 	%rd202, %rd5, %rd201;
	ld.global.u32 	%r436, [%rd202];
	mad.lo.s32 	%r437, %r431, %r143, %r436;
	shl.b32 	%r438, %r437, 2;
	add.s32 	%r439, %r392, %r438;
	ld.shared.f32 	%f55, [%r439];
	add.f32 	%f109, %f54, %f55;
	setp.ne.s32 	%p33, %r728, %r730;
	@%p33 bra 	$L__BB0_44;
$L__BB0_45:
	setp.eq.s32 	%p34, %r54, 0;
	@%p34 bra 	$L__BB0_53;
	and.b32  	%r59, %r53, 3;
	setp.lt.u32 	%p35, %r54, 4;
	@%p35 bra 	$L__BB0_48;
	mul.lo.s32 	%r440, %r730, %r1;
	mul.wide.u32 	%rd203, %r440, 4;
	add.s64 	%rd204, %rd5, %rd203;
	ld.global.u32 	%r441, [%rd204];
	add.s32 	%r442, %r440, %r1;
	mul.wide.u32 	%rd205, %r442, 4;
	add.s64 	%rd206, %rd5, %rd205;
	ld.global.u32 	%r443, [%rd206];
	mad.lo.s32 	%r444, %r441, %r143, %r443;
	shl.b32 	%r445, %r444, 2;
	add.s32 	%r447, %r392, %r445;
	ld.shared.f32 	%f57, [%r447];
	add.f32 	%f58, %f109, %f57;
	add.s32 	%r448, %r442, %r1;
	mul.wide.u32 	%rd207, %r448, 4;
	add.s64 	%rd208, %rd5, %rd207;
	ld.global.u32 	%r449, [%rd208];
	mad.lo.s32 	%r450, %r443, %r143, %r449;
	shl.b32 	%r451, %r450, 2;
	add.s32 	%r452, %r392, %r451;
	ld.shared.f32 	%f59, [%r452];
	add.f32 	%f60, %f58, %f59;
	add.s32 	%r453, %r448, %r1;
	mul.wide.u32 	%rd209, %r453, 4;
	add.s64 	%rd210, %rd5, %rd209;
	ld.global.u32 	%r454, [%rd210];
	mad.lo.s32 	%r455, %r449, %r143, %r454;
	shl.b32 	%r456, %r455, 2;
	add.s32 	%r457, %r392, %r456;
	ld.shared.f32 	%f61, [%r457];
	add.f32 	%f62, %f60, %f61;
	add.s32 	%r730, %r730, 4;
	add.s32 	%r458, %r453, %r1;
	mul.wide.u32 	%rd211, %r458, 4;
	add.s64 	%rd212, %rd5, %rd211;
	ld.global.u32 	%r459, [%rd212];
	mad.lo.s32 	%r460, %r454, %r143, %r459;
	shl.b32 	%r461, %r460, 2;
	add.s32 	%r462, %r392, %r461;
	ld.shared.f32 	%f63, [%r462];
	add.f32 	%f109, %f62, %f63;
$L__BB0_48:
	setp.eq.s32 	%p36, %r59, 0;
	@%p36 bra 	$L__BB0_53;
	setp.eq.s32 	%p37, %r59, 1;
	@%p37 bra 	$L__BB0_51;
	mul.lo.s32 	%r463, %r730, %r1;
	mul.wide.u32 	%rd213, %r463, 4;
	add.s64 	%rd214, %rd5, %rd213;
	ld.global.u32 	%r464, [%rd214];
	add.s32 	%r465, %r463, %r1;
	mul.wide.u32 	%rd215, %r465, 4;
	add.s64 	%rd216, %rd5, %rd215;
	ld.global.u32 	%r466, [%rd216];
	mad.lo.s32 	%r467, %r464, %r143, %r466;
	shl.b32 	%r468, %r467, 2;
	add.s32 	%r470, %r392, %r468;
	ld.shared.f32 	%f65, [%r470];
	add.f32 	%f66, %f109, %f65;
	add.s32 	%r730, %r730, 2;
	add.s32 	%r471, %r465, %r1;
	mul.wide.u32 	%rd217, %r471, 4;
	add.s64 	%rd218, %rd5, %rd217;
	ld.global.u32 	%r472, [%rd218];
	mad.lo.s32 	%r473, %r466, %r143, %r472;
	shl.b32 	%r474, %r473, 2;
	add.s32 	%r475, %r392, %r474;
	ld.shared.f32 	%f67, [%r475];
	add.f32 	%f109, %f66, %f67;
$L__BB0_51:
	and.b32  	%r476, %r53, 1;
	setp.eq.b32 	%p38, %r476, 1;
	not.pred 	%p39, %p38;
	@%p39 bra 	$L__BB0_53;
	mul.lo.s32 	%r477, %r730, %r1;
	mul.wide.u32 	%rd219, %r477, 4;
	add.s64 	%rd220, %rd5, %rd219;
	ld.global.u32 	%r478, [%rd220];
	add.s32 	%r479, %r477, %r1;
	mul.wide.u32 	%rd221, %r479, 4;
	add.s64 	%rd222, %rd5, %rd221;
	ld.global.u32 	%r480, [%rd222];
	mad.lo.s32 	%r481, %r478, %r143, %r480;
	shl.b32 	%r482, %r481, 2;
	add.s32 	%r484, %r392, %r482;
	ld.shared.f32 	%f68, [%r484];
	add.f32 	%f109, %f109, %f68;
$L__BB0_53:
	setp.eq.s32 	%p40, %r34, 0;
	@%p40 bra 	$L__BB0_119;
	mul.lo.s32 	%r485, %r34, %r2;
	cvt.u64.u32 	%rd223, %r485;
	add.s64 	%rd224, %rd223, %rd4;
	cvta.to.global.u64 	%rd225, %rd19;
	shl.b64 	%rd226, %rd224, 2;
	add.s64 	%rd9, %rd225, %rd226;
	setp.lt.s32 	%p41, %r34, 1;
	@%p41 bra 	$L__BB0_119;
	and.b32  	%r64, %r34, 7;
	sub.s32 	%r487, %r142, %r143;
	setp.gt.u32 	%p42, %r487, -8;
	mov.b32 	%r732, 0;
	@%p42 bra 	$L__BB0_58;
	and.b32  	%r732, %r34, 2147483640;
	mov.b32 	%r756, 0;
$L__BB0_57:
	.pragma "nounroll";
	mul.lo.s32 	%r489, %r756, %r1;
	mul.wide.u32 	%rd227, %r489, 4;
	add.s64 	%rd228, %rd9, %rd227;
	mov.b32 	%r490, 0;
	st.global.u32 	[%rd228], %r490;
	add.s32 	%r491, %r489, %r1;
	mul.wide.u32 	%rd229, %r491, 4;
	add.s64 	%rd230, %rd9, %rd229;
	st.global.u32 	[%rd230], %r490;
	add.s32 	%r492, %r491, %r1;
	mul.wide.u32 	%rd231, %r492, 4;
	add.s64 	%rd232, %rd9, %rd231;
	st.global.u32 	[%rd232], %r490;
	add.s32 	%r493, %r492, %r1;
	mul.wide.u32 	%rd233, %r493, 4;
	add.s64 	%rd234, %rd9, %rd233;
	st.global.u32 	[%rd234], %r490;
	add.s32 	%r494, %r493, %r1;
	mul.wide.u32 	%rd235, %r494, 4;
	add.s64 	%rd236, %rd9, %rd235;
	st.global.u32 	[%rd236], %r490;
	add.s32 	%r495, %r494, %r1;
	mul.wide.u32 	%rd237, %r495, 4;
	add.s64 	%rd238, %rd9, %rd237;
	st.global.u32 	[%rd238], %r490;
	add.s32 	%r496, %r495, %r1;
	mul.wide.u32 	%rd239, %r496, 4;
	add.s64 	%rd240, %rd9, %rd239;
	st.global.u32 	[%rd240], %r490;
	add.s32 	%r497, %r496, %r1;
	mul.wide.u32 	%rd241, %r497, 4;
	add.s64 	%rd242, %rd9, %rd241;
	st.global.u32 	[%rd242], %r490;
	add.s32 	%r756, %r756, 8;
	setp.eq.s32 	%p43, %r756, %r732;
	@%p43 bra 	$L__BB0_58;
	bra.uni 	$L__BB0_57;
$L__BB0_58:
	setp.eq.s32 	%p44, %r64, 0;
	@%p44 bra 	$L__BB0_66;
	and.b32  	%r67, %r34, 3;
	setp.lt.u32 	%p45, %r64, 4;
	@%p45 bra 	$L__BB0_61;
	mul.lo.s32 	%r498, %r732, %r1;
	mul.wide.u32 	%rd243, %r498, 4;
	add.s64 	%rd244, %rd9, %rd243;
	mov.b32 	%r499, 0;
	st.global.u32 	[%rd244], %r499;
	add.s32 	%r500, %r498, %r1;
	mul.wide.u32 	%rd245, %r500, 4;
	add.s64 	%rd246, %rd9, %rd245;
	st.global.u32 	[%rd246], %r499;
	add.s32 	%r501, %r500, %r1;
	mul.wide.u32 	%rd247, %r501, 4;
	add.s64 	%rd248, %rd9, %rd247;
	st.global.u32 	[%rd248], %r499;
	add.s32 	%r502, %r501, %r1;
	mul.wide.u32 	%rd249, %r502, 4;
	add.s64 	%rd250, %rd9, %rd249;
	st.global.u32 	[%rd250], %r499;
	add.s32 	%r732, %r732, 4;
$L__BB0_61:
	setp.eq.s32 	%p46, %r67, 0;
	@%p46 bra 	$L__BB0_66;
	setp.eq.s32 	%p47, %r67, 1;
	@%p47 bra 	$L__BB0_64;
	mul.lo.s32 	%r503, %r732, %r1;
	mul.wide.u32 	%rd251, %r503, 4;
	add.s64 	%rd252, %rd9, %rd251;
	mov.b32 	%r504, 0;
	st.global.u32 	[%rd252], %r504;
	add.s32 	%r505, %r503, %r1;
	mul.wide.u32 	%rd253, %r505, 4;
	add.s64 	%rd254, %rd9, %rd253;
	st.global.u32 	[%rd254], %r504;
	add.s32 	%r732, %r732, 2;
$L__BB0_64:
	and.b32  	%r506, %r34, 1;
	setp.eq.b32 	%p48, %r506, 1;
	not.pred 	%p49, %p48;
	@%p49 bra 	$L__BB0_66;
	mul.lo.s32 	%r507, %r732, %r1;
	mul.wide.u32 	%rd255, %r507, 4;
	add.s64 	%rd256, %rd9, %rd255;
	mov.b32 	%r508, 0;
	st.global.u32 	[%rd256], %r508;
$L__BB0_66:
	mul.lo.s32 	%r509, %r142, %r1;
	mul.wide.u32 	%rd257, %r509, 4;
	add.s64 	%rd10, %rd5, %rd257;
	setp.lt.s32 	%p50, %r143, 2;
	@%p50 bra 	$L__BB0_100;
	add.s32 	%r72, %r143, -2;
	add.s32 	%r544, %r143, 7;
	and.b32  	%r545, %r544, 7;
	add.s32 	%r73, %r545, -1;
	add.s32 	%r546, %r143, 3;
	and.b32  	%r74, %r546, 3;
	and.b32  	%r75, %r143, 15;
	and.b32  	%r76, %r143, 7;
	and.b32  	%r77, %r53, -8;
	and.b32  	%r78, %r544, 3;
	and.b32  	%r79, %r546, 1;
	and.b32  	%r80, %r143, 2147483632;
	and.b32  	%r81, %r143, 3;
	neg.s32 	%r82, %r77;
	shl.b32 	%r83, %r1, 3;
	shl.b32 	%r84, %r1, 1;
	shl.b32 	%r85, %r1, 2;
	mov.b32 	%r735, 0;
$L__BB0_68:
	mul.lo.s32 	%r87, %r735, %r1;
	mul.wide.u32 	%rd272, %r87, 4;
	add.s64 	%rd11, %rd9, %rd272;
	ld.global.u32 	%r88, [%rd11];
	setp.lt.s32 	%p61, %r88, %r735;
	@%p61 bra 	$L__BB0_70;
	mov.b32 	%r547, 0;
	st.global.u32 	[%rd11], %r547;
	add.s32 	%r735, %r735, 1;
	bra.uni 	$L__BB0_86;
$L__BB0_70:
	and.b32  	%r548, %r735, 1;
	setp.eq.b32 	%p62, %r548, 1;
	not.pred 	%p63, %p62;
	@%p63 bra 	$L__BB0_72;
	mul.lo.s32 	%r549, %r88, %r1;
	mul.wide.u32 	%rd273, %r549, 4;
	add.s64 	%rd274, %rd10, %rd273;
	add.s64 	%rd276, %rd10, %rd272;
	ld.global.u32 	%r550, [%rd274];
	ld.global.u32 	%r551, [%rd276];
	st.global.u32 	[%rd274], %r551;
	st.global.u32 	[%rd276], %r550;
	bra.uni 	$L__BB0_73;
$L__BB0_72:
	add.s64 	%rd278, %rd10, %rd272;
	ld.global.u32 	%r552, [%rd10];
	ld.global.u32 	%r553, [%rd278];
	st.global.u32 	[%rd10], %r553;
	st.global.u32 	[%rd278], %r552;
$L__BB0_73:
	setp.lt.u32 	%p64, %r72, 7;
	ld.global.u32 	%r555, [%rd8];
	ld.global.u32 	%r556, [%rd5];
	mad.lo.s32 	%r557, %r555, %r143, %r556;
	shl.b32 	%r558, %r557, 2;
	mov.u32 	%r559, _ZN32_GLOBAL__N__9d0bf5d1_4_k_cu_main20sharedDistanceMatrixE;
	add.s32 	%r560, %r559, %r558;
	ld.shared.f32 	%f117, [%r560];
	mov.b32 	%r752, 0;
	@%p64 bra 	$L__BB0_76;
	mul.lo.s32 	%r742, %r1, 3;
	mul.lo.s32 	%r740, %r1, 5;
	mul.lo.s32 	%r738, %r1, 7;
	mul.lo.s32 	%r739, %r1, 6;
	mov.b32 	%r736, 0;
	mov.u32 	%r737, %r83;
	mov.u32 	%r741, %r85;
	mov.u32 	%r743, %r84;
	mov.u32 	%r744, %r1;
	mov.u32 	%r745, %r82;
$L__BB0_75:
	.pragma "nounroll";
	mul.wide.u32 	%rd279, %r736, 4;
	add.s64 	%rd280, %rd5, %rd279;
	ld.global.u32 	%r562, [%rd280];
	mul.wide.u32 	%rd281, %r744, 4;
	add.s64 	%rd282, %rd5, %rd281;
	ld.global.u32 	%r563, [%rd282];
	mad.lo.s32 	%r564, %r562, %r143, %r563;
	shl.b32 	%r565, %r564, 2;
	mov.u32 	%r566, _ZN32_GLOBAL__N__9d0bf5d1_4_k_cu_main20sharedDistanceMatrixE;
	add.s32 	%r567, %r566, %r565;
	ld.shared.f32 	%f71, [%r567];
	add.f32 	%f72, %f117, %f71;
	mul.wide.u32 	%rd283, %r743, 4;
	add.s64 	%rd284, %rd5, %rd283;
	ld.global.u32 	%r568, [%rd284];
	mad.lo.s32 	%r569, %r563, %r143, %r568;
	shl.b32 	%r570, %r569, 2;
	add.s32 	%r571, %r566, %r570;
	ld.shared.f32 	%f73, [%r571];
	add.f32 	%f74, %f72, %f73;
	mul.wide.u32 	%rd285, %r742, 4;
	add.s64 	%rd286, %rd5, %rd285;
	ld.global.u32 	%r572, [%rd286];
	mad.lo.s32 	%r573, %r568, %r143, %r572;
	shl.b32 	%r574, %r573, 2;
	add.s32 	%r575, %r566, %r574;
	ld.shared.f32 	%f75, [%r575];
	add.f32 	%f76, %f74, %f75;
	mul.wide.u32 	%rd287, %r741, 4;
	add.s64 	%rd288, %rd5, %rd287;
	ld.global.u32 	%r576, [%rd288];
	mad.lo.s32 	%r577, %r572, %r143, %r576;
	shl.b32 	%r578, %r577, 2;
	add.s32 	%r579, %r566, %r578;
	ld.shared.f32 	%f77, [%r579];
	add.f32 	%f78, %f76, %f77;
	mul.wide.u32 	%rd289, %r740, 4;
	add.s64 	%rd290, %rd5, %rd289;
	ld.global.u32 	%r580, [%rd290];
	mad.lo.s32 	%r581, %r576, %r143, %r580;
	shl.b32 	%r582, %r581, 2;
	add.s32 	%r583, %r566, %r582;
	ld.shared.f32 	%f79, [%r583];
	add.f32 	%f80, %f78, %f79;
	mul.wide.u32 	%rd291, %r739, 4;
	add.s64 	%rd292, %rd5, %rd291;
	ld.global.u32 	%r584, [%rd292];
	mad.lo.s32 	%r585, %r580, %r143, %r584;
	shl.b32 	%r586, %r585, 2;
	add.s32 	%r587, %r566, %r586;
	ld.shared.f32 	%f81, [%r587];
	add.f32 	%f82, %f80, %f81;
	mul.wide.u32 	%rd293, %r738, 4;
	add.s64 	%rd294, %rd5, %rd293;
	ld.global.u32 	%r588, [%rd294];
	mad.lo.s32 	%r589, %r584, %r143, %r588;
	shl.b32 	%r590, %r589, 2;
	add.s32 	%r591, %r566, %r590;
	ld.shared.f32 	%f83, [%r591];
	add.f32 	%f84, %f82, %f83;
	mul.wide.u32 	%rd295, %r737, 4;
	add.s64 	%rd296, %rd5, %rd295;
	ld.global.u32 	%r592, [%rd296];
	mad.lo.s32 	%r593, %r588, %r143, %r592;
	shl.b32 	%r594, %r593, 2;
	add.s32 	%r595, %r566, %r594;
	ld.shared.f32 	%f85, [%r595];
	add.f32 	%f117, %f84, %f85;
	add.s32 	%r745, %r745, 8;
	add.s32 	%r744, %r744, %r83;
	add.s32 	%r743, %r743, %r83;
	add.s32 	%r742, %r742, %r83;
	add.s32 	%r741, %r741, %r83;
	add.s32 	%r740, %r740, %r83;
	add.s32 	%r739, %r739, %r83;
	add.s32 	%r738, %r738, %r83;
	add.s32 	%r737, %r737, %r83;
	add.s32 	%r736, %r736, %r83;
	setp.eq.s32 	%p65, %r745, 0;
	mov.u32 	%r752, %r77;
	@%p65 bra 	$L__BB0_76;
	bra.uni 	$L__BB0_75;
$L__BB0_76:
	and.b32  	%r596, %r53, 7;
	setp.eq.s32 	%p66, %r596, 0;
	@%p66 bra 	$L__BB0_84;
	setp.lt.u32 	%p67, %r73, 3;
	@%p67 bra 	$L__BB0_79;
	mul.lo.s32 	%r597, %r752, %r1;
	mul.wide.u32 	%rd297, %r597, 4;
	add.s64 	%rd298, %rd5, %rd297;
	ld.global.u32 	%r598, [%rd298];
	add.s32 	%r599, %r597, %r1;
	mul.wide.u32 	%rd299, %r599, 4;
	add.s64 	%rd300, %rd5, %rd299;
	ld.global.u32 	%r600, [%rd300];
	mad.lo.s32 	%r601, %r598, %r143, %r600;
	shl.b32 	%r602, %r601, 2;
	mov.u32 	%r603, _ZN32_GLOBAL__N__9d0bf5d1_4_k_cu_main20sharedDistanceMatrixE;
	add.s32 	%r604, %r603, %r602;
	ld.shared.f32 	%f87, [%r604];
	add.f32 	%f88, %f117, %f87;
	add.s32 	%r605, %r599, %r1;
	mul.wide.u32 	%rd301, %r605, 4;
	add.s64 	%rd302, %rd5, %rd301;
	ld.global.u32 	%r606, [%rd302];
	mad.lo.s32 	%r607, %r600, %r143, %r606;
	shl.b32 	%r608, %r607, 2;
	add.s32 	%r609, %r603, %r608;
	ld.shared.f32 	%f89, [%r609];
	add.f32 	%f90, %f88, %f89;
	add.s32 	%r610, %r605, %r1;
	mul.wide.u32 	%rd303, %r610, 4;
	add.s64 	%rd304, %rd5, %rd303;
	ld.global.u32 	%r611, [%rd304];
	mad.lo.s32 	%r612, %r606, %r143, %r611;
	shl.b32 	%r613, %r612, 2;
	add.s32 	%r614, %r603, %r613;
	ld.shared.f32 	%f91, [%r614];
	add.f32 	%f92, %f90, %f91;
	add.s32 	%r752, %r752, 4;
	add.s32 	%r615, %r610, %r1;
	mul.wide.u32 	%rd305, %r615, 4;
	add.s64 	%rd306, %rd5, %rd305;
	ld.global.u32 	%r616, [%rd306];
	mad.lo.s32 	%r617, %r611, %r143, %r616;
	shl.b32 	%r618, %r617, 2;
	add.s32 	%r619, %r603, %r618;
	ld.shared.f32 	%f93, [%r619];
	add.f32 	%f117, %f92, %f93;
$L__BB0_79:
	setp.eq.s32 	%p68, %r78, 0;
	@%p68 bra 	$L__BB0_84;
	setp.eq.s32 	%p69, %r74, 1;
	@%p69 bra 	$L__BB0_82;
	mul.lo.s32 	%r620, %r752, %r1;
	mul.wide.u32 	%rd307, %r620, 4;
	add.s64 	%rd308, %rd5, %rd307;
	ld.global.u32 	%r621, [%rd308];
	add.s32 	%r622, %r620, %r1;
	mul.wide.u32 	%rd309, %r622, 4;
	add.s64 	%rd310, %rd5, %rd309;
	ld.global.u32 	%r623, [%rd310];
	mad.lo.s32 	%r624, %r621, %r143, %r623;
	shl.b32 	%r625, %r624, 2;
	mov.u32 	%r626, _ZN32_GLOBAL__N__9d0bf5d1_4_k_cu_main20sharedDistanceMatrixE;
	add.s32 	%r627, %r626, %r625;
	ld.shared.f32 	%f95, [%r627];
	add.f32 	%f96, %f117, %f95;
	add.s32 	%r752, %r752, 2;
	add.s32 	%r628, %r622, %r1;
	mul.wide.u32 	%rd311, %r628, 4;
	add.s64 	%rd312, %rd5, %rd311;
	ld.global.u32 	%r629, [%rd312];
	mad.lo.s32 	%r630, %r623, %r143, %r629;
	shl.b32 	%r631, %r630, 2;
	add.s32 	%r632, %r626, %r631;
	ld.shared.f32 	%f97, [%r632];
	add.f32 	%f117, %f96, %f97;
$L__BB0_82:
	setp.eq.s32 	%p70, %r79, 0;
	@%p70 bra 	$L__BB0_84;
	mul.lo.s32 	%r633, %r752, %r1;
	mul.wide.u32 	%rd313, %r633, 4;
	add.s64 	%rd314, %rd5, %rd313;
	ld.global.u32 	%r634, [%rd314];
	add.s32 	%r635, %r633, %r1;
	mul.wide.u32 	%rd315, %r635, 4;
	add.s64 	%rd316, %rd5, %rd315;
	ld.global.u32 	%r636, [%rd316];
	mad.lo.s32 	%r637, %r634, %r143, %r636;
	shl.b32 	%r638, %r637, 2;
	mov.u32 	%r639, _ZN32_GLOBAL__N__9d0bf5d1_4_k_cu_main20sharedDistanceMatrixE;
	add.s32 	%r640, %r639, %r638;
	ld.shared.f32 	%f98, [%r640];
	add.f32 	%f117, %f117, %f98;
$L__BB0_84:
	setp.lt.s32 	%p71, %r143, 1;
	setp.geu.f32 	%p72, %f117, %f109;
	or.pred  	%p73, %p72, %p71;
	selp.f32 	%f109, %f109, %f117, %p72;
	@%p73 bra 	$L__BB0_85;
	bra.uni 	$L__BB0_87;
$L__BB0_85:
	ld.global.u32 	%r706, [%rd11];
	add.s32 	%r707, %r706, 1;
	st.global.u32 	[%rd11], %r707;
	mov.b32 	%r735, 0;
$L__BB0_86:
	setp.lt.s32 	%p83, %r735, %r34;
	@%p83 bra 	$L__BB0_68;
	bra.uni 	$L__BB0_119;
$L__BB0_87:
	setp.lt.u32 	%p74, %r53, 15;
	mov.b32 	%r749, 0;
	@%p74 bra 	$L__BB0_90;
	mov.b32 	%r746, 0;
$L__BB0_89:
	.pragma "nounroll";
	mul.lo.s32 	%r643, %r746, %r1;
	mul.wide.u32 	%rd317, %r643, 4;
	add.s64 	%rd318, %rd5, %rd317;
	ld.global.u32 	%r644, [%rd318];
	mul.wide.u32 	%rd319, %r746, 4;
	add.s64 	%rd320, %rd7, %rd319;
	st.global.u32 	[%rd320], %r644;
	add.s32 	%r645, %r643, %r1;
	mul.wide.u32 	%rd321, %r645, 4;
	add.s64 	%rd322, %rd5, %rd321;
	ld.global.u32 	%r646, [%rd322];
	st.global.u32 	[%rd320+4], %r646;
	add.s32 	%r647, %r645, %r1;
	mul.wide.u32 	%rd323, %r647, 4;
	add.s64 	%rd324, %rd5, %rd323;
	ld.global.u32 	%r648, [%rd324];
	st.global.u32 	[%rd320+8], %r648;
	add.s32 	%r649, %r647, %r1;
	mul.wide.u32 	%rd325, %r649, 4;
	add.s64 	%rd326, %rd5, %rd325;
	ld.global.u32 	%r650, [%rd326];
	st.global.u32 	[%rd320+12], %r650;
	add.s32 	%r651, %r649, %r1;
	mul.wide.u32 	%rd327, %r651, 4;
	add.s64 	%rd328, %rd5, %rd327;
	ld.global.u32 	%r652, [%rd328];
	st.global.u32 	[%rd320+16], %r652;
	add.s32 	%r653, %r651, %r1;
	mul.wide.u32 	%rd329, %r653, 4;
	add.s64 	%rd330, %rd5, %rd329;
	ld.global.u32 	%r654, [%rd330];
	st.global.u32 	[%rd320+20], %r654;
	add.s32 	%r655, %r653, %r1;
	mul.wide.u32 	%rd331, %r655, 4;
	add.s64 	%rd332, %rd5, %rd331;
	ld.global.u32 	%r656, [%rd332];
	st.global.u32 	[%rd320+24], %r656;
	add.s32 	%r657, %r655, %r1;
	mul.wide.u32 	%rd333, %r657, 4;
	add.s64 	%rd334, %rd5, %rd333;
	ld.global.u32 	%r658, [%rd334];
	st.global.u32 	[%rd320+28], %r658;
	add.s32 	%r659, %r657, %r1;
	mul.wide.u32 	%rd335, %r659, 4;
	add.s64 	%rd336, %rd5, %rd335;
	ld.global.u32 	%r660, [%rd336];
	st.global.u32 	[%rd320+32], %r660;
	add.s32 	%r661, %r659, %r1;
	mul.wide.u32 	%rd337, %r661, 4;
	add.s64 	%rd338, %rd5, %rd337;
	ld.global.u32 	%r662, [%rd338];
	st.global.u32 	[%rd320+36], %r662;
	add.s32 	%r663, %r661, %r1;
	mul.wide.u32 	%rd339, %r663, 4;
	add.s64 	%rd340, %rd5, %rd339;
	ld.global.u32 	%r664, [%rd340];
	st.global.u32 	[%rd320+40], %r664;
	add.s32 	%r665, %r663, %r1;
	mul.wide.u32 	%rd341, %r665, 4;
	add.s64 	%rd342, %rd5, %rd341;
	ld.global.u32 	%r666, [%rd342];
	st.global.u32 	[%rd320+44], %r666;
	add.s32 	%r667, %r665, %r1;
	mul.wide.u32 	%rd343, %r667, 4;
	add.s64 	%rd344, %rd5, %rd343;
	ld.global.u32 	%r668, [%rd344];
	st.global.u32 	[%rd320+48], %r668;
	add.s32 	%r669, %r667, %r1;
	mul.wide.u32 	%rd345, %r669, 4;
	add.s64 	%rd346, %rd5, %rd345;
	ld.global.u32 	%r670, [%rd346];
	st.global.u32 	[%rd320+52], %r670;
	add.s32 	%r671, %r669, %r1;
	mul.wide.u32 	%rd347, %r671, 4;
	add.s64 	%rd348, %rd5, %rd347;
	ld.global.u32 	%r672, [%rd348];
	st.global.u32 	[%rd320+56], %r672;
	add.s32 	%r673, %r671, %r1;
	mul.wide.u32 	%rd349, %r673, 4;
	add.s64 	%rd350, %rd5, %rd349;
	ld.global.u32 	%r674, [%rd350];
	st.global.u32 	[%rd320+60], %r674;
	add.s32 	%r746, %r746, 16;
	setp.eq.s32 	%p75, %r746, %r80;
	mov.u32 	%r749, %r80;
	@%p75 bra 	$L__BB0_90;
	bra.uni 	$L__BB0_89;
$L__BB0_90:
	setp.eq.s32 	%p76, %r75, 0;
	mov.f32 	%f109, %f117;
	@%p76 bra 	$L__BB0_85;
	add.s32 	%r675, %r75, -1;
	setp.lt.u32 	%p77, %r675, 7;
	@%p77 bra 	$L__BB0_93;
	mul.lo.s32 	%r676, %r749, %r1;
	mul.wide.u32 	%rd351, %r676, 4;
	add.s64 	%rd352, %rd5, %rd351;
	ld.global.u32 	%r677, [%rd352];
	mul.wide.u32 	%rd353, %r749, 4;
	add.s64 	%rd354, %rd7, %rd353;
	st.global.u32 	[%rd354], %r677;
	add.s32 	%r678, %r676, %r1;
	mul.wide.u32 	%rd355, %r678, 4;
	add.s64 	%rd356, %rd5, %rd355;
	ld.global.u32 	%r679, [%rd356];
	st.global.u32 	[%rd354+4], %r679;
	add.s32 	%r680, %r678, %r1;
	mul.wide.u32 	%rd357, %r680, 4;
	add.s64 	%rd358, %rd5, %rd357;
	ld.global.u32 	%r681, [%rd358];
	st.global.u32 	[%rd354+8], %r681;
	add.s32 	%r682, %r680, %r1;
	mul.wide.u32 	%rd359, %r682, 4;
	add.s64 	%rd360, %rd5, %rd359;
	ld.global.u32 	%r683, [%rd360];
	st.global.u32 	[%rd354+12], %r683;
	add.s32 	%r684, %r682, %r1;
	mul.wide.u32 	%rd361, %r684, 4;
	add.s64 	%rd362, %rd5, %rd361;
	ld.global.u32 	%r685, [%rd362];
	st.global.u32 	[%rd354+16], %r685;
	add.s32 	%r686, %r684, %r1;
	mul.wide.u32 	%rd363, %r686, 4;
	add.s64 	%rd364, %rd5, %rd363;
	ld.global.u32 	%r687, [%rd364];
	st.global.u32 	[%rd354+20], %r687;
	add.s32 	%r688, %r686, %r1;
	mul.wide.u32 	%rd365, %r688, 4;
	add.s64 	%rd366, %rd5, %rd365;
	ld.global.u32 	%r689, [%rd366];
	st.global.u32 	[%rd354+24], %r689;
	add.s32 	%r690, %r688, %r1;
	mul.wide.u32 	%rd367, %r690, 4;
	add.s64 	%rd368, %rd5, %rd367;
	ld.global.u32 	%r691, [%rd368];
	st.global.u32 	[%rd354+28], %r691;
	add.s32 	%r749, %r749, 8;
$L__BB0_93:
	setp.eq.s32 	%p78, %r76, 0;
	mov.f32 	%f109, %f117;
	@%p78 bra 	$L__BB0_85;
	add.s32 	%r692, %r76, -1;
	setp.lt.u32 	%p79, %r692, 3;
	@%p79 bra 	$L__BB0_96;
	mul.lo.s32 	%r693, %r749, %r1;
	mul.wide.u32 	%rd369, %r693, 4;
	add.s64 	%rd370, %rd5, %rd369;
	ld.global.u32 	%r694, [%rd370];
	mul.wide.u32 	%rd371, %r749, 4;
	add.s64 	%rd372, %rd7, %rd371;
	st.global.u32 	[%rd372], %r694;
	add.s32 	%r695, %r693, %r1;
	mul.wide.u32 	%rd373, %r695, 4;
	add.s64 	%rd374, %rd5, %rd373;
	ld.global.u32 	%r696, [%rd374];
	st.global.u32 	[%rd372+4], %r696;
	add.s32 	%r697, %r695, %r1;
	mul.wide.u32 	%rd375, %r697, 4;
	add.s64 	%rd376, %rd5, %rd375;
	ld.global.u32 	%r698, [%rd376];
	st.global.u32 	[%rd372+8], %r698;
	add.s32 	%r699, %r697, %r1;
	mul.wide.u32 	%rd377, %r699, 4;
	add.s64 	%rd378, %rd5, %rd377;
	ld.global.u32 	%r700, [%rd378];
	st.global.u32 	[%rd372+12], %r700;
	add.s32 	%r749, %r749, 4;
$L__BB0_96:
	setp.eq.s32 	%p80, %r81, 0;
	mov.f32 	%f109, %f117;
	@%p80 bra 	$L__BB0_85;
	setp.eq.s32 	%p81, %r81, 1;
	mul.lo.s32 	%r122, %r749, %r1;
	mul.wide.u32 	%rd379, %r122, 4;
	add.s64 	%rd380, %rd5, %rd379;
	ld.global.u32 	%r701, [%rd380];
	mul.wide.u32 	%rd381, %r749, 4;
	add.s64 	%rd12, %rd7, %rd381;
	st.global.u32 	[%rd12], %r701;
	mov.f32 	%f109, %f117;
	@%p81 bra 	$L__BB0_85;
	setp.eq.s32 	%p82, %r81, 2;
	add.s32 	%r123, %r122, %r1;
	mul.wide.u32 	%rd382, %r123, 4;
	add.s64 	%rd383, %rd5, %rd382;
	ld.global.u32 	%r702, [%rd383];
	st.global.u32 	[%rd12+4], %r702;
	mov.f32 	%f109, %f117;
	@%p82 bra 	$L__BB0_85;
	add.s32 	%r703, %r123, %r1;
	mul.wide.u32 	%rd384, %r703, 4;
	add.s64 	%rd385, %rd5, %rd384;
	ld.global.u32 	%r704, [%rd385];
	st.global.u32 	[%rd12+8], %r704;
	mov.f32 	%f109, %f117;
	bra.uni 	$L__BB0_85;
$L__BB0_100:
	setp.lt.s32 	%p51, %r143, 1;
	@%p51 bra 	$L__BB0_111;
	mov.b32 	%r754, 0;
$L__BB0_102:
	mul.lo.s32 	%r130, %r754, %r1;
	mul.wide.u32 	%rd258, %r130, 4;
	add.s64 	%rd13, %rd9, %rd258;
	ld.global.u32 	%r131, [%rd13];
	setp.lt.s32 	%p52, %r131, %r754;
	@%p52 bra 	$L__BB0_104;
	mov.b32 	%r511, 0;
	st.global.u32 	[%rd13], %r511;
	add.s32 	%r754, %r754, 1;
	bra.uni 	$L__BB0_109;
$L__BB0_104:
	and.b32  	%r512, %r754, 1;
	setp.eq.b32 	%p53, %r512, 1;
	not.pred 	%p54, %p53;
	@%p54 bra 	$L__BB0_106;
	mul.lo.s32 	%r513, %r131, %r1;
	mul.wide.u32 	%rd259, %r513, 4;
	add.s64 	%rd260, %rd10, %rd259;
	add.s64 	%rd262, %rd10, %rd258;
	ld.global.u32 	%r514, [%rd260];
	ld.global.u32 	%r515, [%rd262];
	st.global.u32 	[%rd260], %r515;
	st.global.u32 	[%rd262], %r514;
	bra.uni 	$L__BB0_107;
$L__BB0_106:
	add.s64 	%rd264, %rd10, %rd258;
	ld.global.u32 	%r516, [%rd10];
	ld.global.u32 	%r517, [%rd264];
	st.global.u32 	[%rd10], %r517;
	st.global.u32 	[%rd264], %r516;
$L__BB0_107:
	ld.global.u32 	%r518, [%rd8];
	ld.global.u32 	%r133, [%rd5];
	mad.lo.s32 	%r519, %r518, %r143, %r133;
	shl.b32 	%r520, %r519, 2;
	add.s32 	%r522, %r392, %r520;
	ld.shared.f32 	%f32, [%r522];
	setp.lt.f32 	%p55, %f32, %f109;
	@%p55 bra 	$L__BB0_110;
$L__BB0_108:
	ld.global.u32 	%r524, [%rd13];
	add.s32 	%r525, %r524, 1;
	st.global.u32 	[%rd13], %r525;
	mov.b32 	%r754, 0;
$L__BB0_109:
	setp.lt.s32 	%p56, %r754, %r34;
	@%p56 bra 	$L__BB0_102;
	bra.uni 	$L__BB0_119;
$L__BB0_110:
	st.global.u32 	[%rd7], %r133;
	mov.f32 	%f109, %f32;
	bra.uni 	$L__BB0_108;
$L__BB0_111:
	mov.b32 	%r757, 0;
$L__BB0_112:
	mul.lo.s32 	%r138, %r757, %r1;
	mul.wide.u32 	%rd265, %r138, 4;
	add.s64 	%rd14, %rd9, %rd265;
	ld.global.u32 	%r139, [%rd14];
	setp.ge.s32 	%p57, %r139, %r757;
	@%p57 bra 	$L__BB0_117;
	and.b32  	%r528, %r757, 1;
	setp.eq.b32 	%p58, %r528, 1;
	@%p58 bra 	$L__BB0_115;
	add.s64 	%rd271, %rd10, %rd265;
	ld.global.u32 	%r532, [%rd10];
	ld.global.u32 	%r533, [%rd271];
	st.global.u32 	[%rd10], %r533;
	st.global.u32 	[%rd271], %r532;
	bra.uni 	$L__BB0_116;
$L__BB0_115:
	mul.lo.s32 	%r529, %r139, %r1;
	mul.wide.u32 	%rd266, %r529, 4;
	add.s64 	%rd267, %rd10, %rd266;
	add.s64 	%rd269, %rd10, %rd265;
	ld.global.u32 	%r530, [%rd267];
	ld.global.u32 	%r531, [%rd269];
	st.global.u32 	[%rd267], %r531;
	st.global.u32 	[%rd269], %r530;
$L__BB0_116:
	ld.global.u32 	%r535, [%rd8];
	ld.global.u32 	%r536, [%rd5];
	mad.lo.s32 	%r537, %r535, %r143, %r536;
	shl.b32 	%r538, %r537, 2;
	add.s32 	%r540, %r392, %r538;
	ld.shared.f32 	%f69, [%r540];
	setp.lt.f32 	%p59, %f69, %f109;
	selp.f32 	%f109, %f69, %f109, %p59;
	ld.global.u32 	%r541, [%rd14];
	add.s32 	%r542, %r541, 1;
	st.global.u32 	[%rd14], %r542;
	mov.b32 	%r757, 0;
	bra.uni 	$L__BB0_118;
$L__BB0_117:
	mov.b32 	%r527, 0;
	st.global.u32 	[%rd14], %r527;
	add.s32 	%r757, %r757, 1;
$L__BB0_118:
	setp.lt.s32 	%p60, %r757, %r34;
	@%p60 bra 	$L__BB0_112;
$L__BB0_119:
	cvta.to.global.u64 	%rd386, %rd17;
	mul.wide.s32 	%rd387, %r4, 4;
	add.s64 	%rd388, %rd386, %rd387;
	st.global.f32 	[%rd388], %f109;
$L__BB0_120:
	ret;

}


// ===== COMPILED SASS (sm_100) =====

	.target	sm_100

	.elftype	@"ET_EXEC"


//--------------------- .note.nv.tkinfo           --------------------------
	.section	.note.nv.tkinfo,"",@"SHT_NOTE"
	.sectionflags	@"SHF_NOTE_NV_TKINFO"
	.tkinfo
        /*0018*/ 	.word	0x00000002
        /*0030*/ 	.string	""
        /*0030*/ 	.string	"ptxas"
        /*0030*/ 	.string	"Cuda compilation tools, release 13.0, V13.0.88"
        /*0030*/ 	.string	"Build cuda_13.0.r13.0/compiler.36424714_0"
        /*0030*/ 	.string	"-arch sm_100 -m 64 "



//--------------------- .note.nv.cuinfo           --------------------------
	.section	.note.nv.cuinfo,"",@"SHT_NOTE"
	.sectionflags	@"SHF_NOTE_NV_CUINFO"
        /*0018*/ 	.short	0x0002
        /*001a*/ 	.short	0x0064
        /*001c*/ 	.short	0x0082
	.zero		2


//--------------------- .nv.info                  --------------------------
	.section	.nv.info,"",@"SHT_CUDA_INFO"
	.align	4


	//----- nvinfo : EIATTR_REGCOUNT
	.align		4
        /*0000*/ 	.byte	0x04, 0x2f
        /*0002*/ 	.short	(.L_1 - .L_0)
	.align		4
.L_0:
        /*0004*/ 	.word	index@(_ZN32_GLOBAL__N__9d0bf5d1_4_k_cu_main18calculateBestRouteEiiiNS_14DevicePointersE)
        /*0008*/ 	.word	0x00000020


	//----- nvinfo : EIATTR_FRAME_SIZE
	.align		4
.L_1:
        /*000c*/ 	.byte	0x04, 0x11
        /*000e*/ 	.short	(.L_3 - .L_2)
	.align		4
.L_2:
        /*0010*/ 	.word	index@(_ZN32_GLOBAL__N__9d0bf5d1_4_k_cu_main18calculateBestRouteEiiiNS_14DevicePointersE)
        /*0014*/ 	.word	0x00000000


	//----- nvinfo : EIATTR_MIN_STACK_SIZE
	.align		4
.L_3:
        /*0018*/ 	.byte	0x04, 0x12
        /*001a*/ 	.short	(.L_5 - .L_4)
	.align		4
.L_4:
        /*001c*/ 	.word	index@(_ZN32_GLOBAL__N__9d0bf5d1_4_k_cu_main18calculateBestRouteEiiiNS_14DevicePointersE)
        /*0020*/ 	.word	0x00000000
.L_5:


//--------------------- .nv.compat                --------------------------
	.section	.nv.compat,"",@"SHT_CUDA_COMPAT_INFO"
	.align	4
        /*0000*/ 	.byte	0x02, 0x09, 0x00, 0x00, 0x02, 0x02, 0x01, 0x00, 0x02, 0x05, 0x05, 0x00, 0x03, 0x07, 0x01, 0x01
        /*0010*/ 	.byte	0x02, 0x03, 0x00, 0x00, 0x02, 0x06, 0x01, 0x00, 0x04, 0x0b, 0x08, 0x00, 0x09, 0x00, 0x00, 0x00
        /*0020*/ 	.byte	0x00, 0x00, 0x00, 0x00


//--------------------- .nv.info._ZN32_GLOBAL__N__9d0bf5d1_4_k_cu_main18calculateBestRouteEiiiNS_14DevicePointersE --------------------------
	.section	.nv.info._ZN32_GLOBAL__N__9d0bf5d1_4_k_cu_main18calculateBestRouteEiiiNS_14DevicePointersE,"",@"SHT_CUDA_INFO"
	.sectionflags	@""
	.align	4


	//----- nvinfo : EIATTR_CUDA_API_VERSION
	.align		4
        /*0000*/ 	.byte	0x04, 0x37
        /*0002*/ 	.short	(.L_7 - .L_6)
.L_6:
        /*0004*/ 	.word	0x00000082


	//----- nvinfo : EIATTR_KPARAM_INFO
	.align		4
.L_7:
        /*0008*/ 	.byte	0x04, 0x17
        /*000a*/ 	.short	(.L_9 - .L_8)
.L_8:
        /*000c*/ 	.word	0x00000000
        /*0010*/ 	.short	0x0003
        /*0012*/ 	.short	0x0010
        /*0014*/ 	.byte	0x00, 0xf0, 0xa1, 0x00


	//----- nvinfo : EIATTR_KPARAM_INFO
	.align		4
.L_9:
        /*0018*/ 	.byte	0x04, 0x17
        /*001a*/ 	.short	(.L_11 - .L_10)
.L_10:
        /*001c*/ 	.word	0x00000000
        /*0020*/ 	.short	0x0002
        /*0022*/ 	.short	0x0008
        /*0024*/ 	.byte	0x00, 0xf0, 0x11, 0x00


	//----- nvinfo : EIATTR_KPARAM_INFO
	.align		4
.L_11:
        /*0028*/ 	.byte	0x04, 0x17
        /*002a*/ 	.short	(.L_13 - .L_12)
.L_12:
        /*002c*/ 	.word	0x00000000
        /*0030*/ 	.short	0x0001
        /*0032*/ 	.short	0x0004
        /*0034*/ 	.byte	0x00, 0xf0, 0x11, 0x00


	//----- nvinfo : EIATTR_KPARAM_INFO
	.align		4
.L_13:
        /*0038*/ 	.byte	0x04, 0x17
        /*003a*/ 	.short	(.L_15 - .L_14)
.L_14:
        /*003c*/ 	.word	0x00000000
        /*0040*/ 	.short	0x0000
        /*0042*/ 	.short	0x0000
        /*0044*/ 	.byte	0x00, 0xf0, 0x11, 0x00


	//----- nvinfo : EIATTR_SPARSE_MMA_MASK
	.align		4
.L_15:
        /*0048*/ 	.byte	0x03, 0x50
        /*004a*/ 	.short	0x0000


	//----- nvinfo : EIATTR_MAXREG_COUNT
	.align		4
        /*004c*/ 	.byte	0x03, 0x1b
        /*004e*/ 	.short	0x00ff


	//----- nvinfo : EIATTR_NUM_BARRIERS
	.align		4
        /*0050*/ 	.byte	0x02, 0x4c
        /*0052*/ 	.byte	0x01
	.zero		1


	//----- nvinfo : EIATTR_MERCURY_ISA_VERSION
	.align		4
        /*0054*/ 	.byte	0x03, 0x5f
        /*0056*/ 	.short	0x0101


	//----- nvinfo : EIATTR_VRC_CTA_INIT_COUNT
	.align		4
        /*0058*/ 	.byte	0x02, 0x4a
	.zero		1
	.zero		1


	//----- nvinfo : EIATTR_EXIT_INSTR_OFFSETS
	.align		4
        /*005c*/ 	.byte	0x04, 0x1c
        /*005e*/ 	.short	(.L_17 - .L_16)


	//   ....[0]....
.L_16:
        /*0060*/ 	.word	0x00000080


	//   ....[1]....
        /*0064*/ 	.word	0x00006780


	//----- nvinfo : EIATTR_CRS_STACK_SIZE
	.align		4
.L_17:
        /*0068*/ 	.byte	0x04, 0x1e
        /*006a*/ 	.short	(.L_19 - .L_18)
.L_18:
        /*006c*/ 	.word	0x00000000


	//----- nvinfo : EIATTR_CBANK_PARAM_SIZE
	.align		4
.L_19:
        /*0070*/ 	.byte	0x03, 0x19
        /*0072*/ 	.short	0x0038


	//----- nvinfo : EIATTR_PARAM_CBANK
	.align		4
        /*0074*/ 	.byte	0x04, 0x0a
        /*0076*/ 	.short	(.L_21 - .L_20)
	.align		4
.L_20:
        /*0078*/ 	.word	index@(.nv.constant0._ZN32_GLOBAL__N__9d0bf5d1_4_k_cu_main18calculateBestRouteEiiiNS_14DevicePointersE)
        /*007c*/ 	.short	0x0380
        /*007e*/ 	.short	0x0038


	//----- nvinfo : EIATTR_SW_WAR
	.align		4
.L_21:
        /*0080*/ 	.byte	0x04, 0x36
        /*0082*/ 	.short	(.L_23 - .L_22)
.L_22:
        /*0084*/ 	.word	0x00000008
.L_23:


//--------------------- .nv.callgraph             --------------------------
	.section	.nv.callgraph,"",@"SHT_CUDA_CALLGRAPH"
	.align	4
	.sectionentsize	8
	.align		4
        /*0000*/ 	.word	0x00000000
	.align		4
        /*0004*/ 	.word	0xffffffff
	.align		4
        /*0008*/ 	.word	0x00000000
	.align		4
        /*000c*/ 	.word	0xfffffffe
	.align		4
        /*0010*/ 	.word	0x00000000
	.align		4
        /*0014*/ 	.word	0xfffffffd
	.align		4
        /*0018*/ 	.word	0x00000000
	.align		4
        /*001c*/ 	.word	0xfffffffc


//--------------------- .text._ZN32_GLOBAL__N__9d0bf5d1_4_k_cu_main18calculateBestRouteEiiiNS_14DevicePointersE --------------------------
	.section	.text._ZN32_GLOBAL__N__9d0bf5d1_4_k_cu_main18calculateBestRouteEiiiNS_14DevicePointersE,"ax",@progbits
	.align	128
.text._ZN32_GLOBAL__N__9d0bf5d1_4_k_cu_main18calculateBestRouteEiiiNS_14DevicePointersE:
        .type           _ZN32_GLOBAL__N__9d0bf5d1_4_k_cu_main18calculateBestRouteEiiiNS_14DevicePointersE,@function
        .size           _ZN32_GLOBAL__N__9d0bf5d1_4_k_cu_main18calculateBestRouteEiiiNS_14DevicePointersE,(.L_x_54 - _ZN32_GLOBAL__N__9d0bf5d1_4_k_cu_main18calculateBestRouteEiiiNS_14DevicePointersE)
        .other          _ZN32_GLOBAL__N__9d0bf5d1_4_k_cu_main18calculateBestRouteEiiiNS_14DevicePointersE,@"STO_CUDA_ENTRY STV_DEFAULT"
_ZN32_GLOBAL__N__9d0bf5d1_4_k_cu_main18calculateBestRouteEiiiNS_14DevicePointersE:
[----:B------:R-:W-:Y:S01]  /*0000*/  LDC R1, c[0x0][0x37c] ;  /* 0x0000df00ff017b82 */ /* 0x000fe20000000800 */
[----:B------:R-:W0:Y:S07]  /*0010*/  S2R R2, SR_TID.X ;  /* 0x0000000000027919 */ /* 0x000e2e0000002100 */
[----:B------:R-:W1:Y:S01]  /*0020*/  S2UR UR5, SR_CTAID.X ;  /* 0x00000000000579c3 */ /* 0x000e620000002500 */
[----:B------:R-:W1:Y:S01]  /*0030*/  LDCU UR12, c[0x0][0x360] ;  /* 0x00006c00ff0c77ac */ /* 0x000e620008000800 */
[----:B------:R-:W2:Y:S01]  /*0040*/  LDCU UR4, c[0x0][0x380] ;  /* 0x00007000ff0477ac */ /* 0x000ea20008000800 */
[----:B-1----:R-:W-:-:S06]  /*0050*/  UIMAD UR5, UR5, UR12, URZ ;  /* 0x0000000c050572a4 */ /* 0x002fcc000f8e02ff */
[----:B0-----:R-:W-:-:S04]  /*0060*/  IADD3 R0, PT, PT, R2, UR5, RZ ;  /* 0x0000000502007c10 */ /* 0x001fc8000fffe0ff */
[----:B--2---:R-:W-:-:S13]  /*0070*/  ISETP.GE.AND P0, PT, R0, UR4, PT ;  /* 0x0000000400007c0c */ /* 0x004fda000bf06270 */
[----:B------:R-:W-:Y:S05]  /*0080*/  @P0 EXIT ;  /* 0x000000000000094d */ /* 0x000fea0003800000 */
[----:B------:R-:W0:Y:S01]  /*0090*/  LDCU UR6, c[0x0][0x388] ;  /* 0x00007100ff0677ac */ /* 0x000e220008000800 */
[----:B------:R-:W1:Y:S01]  /*00a0*/  LDCU.64 UR8, c[0x0][0x3a8] ;  /* 0x00007500ff0877ac */ /* 0x000e620008000a00 */
[----:B------:R-:W2:Y:S01]  /*00b0*/  LDCU.64 UR10, c[0x0][0x358] ;  /* 0x00006b00ff0a77ac */ /* 0x000ea20008000a00 */
[----:B0-----:R-:W-:Y:S02]  /*00c0*/  UIMAD UR4, UR5, UR6, URZ ;  /* 0x00000006050472a4 */ /* 0x001fe4000f8e02ff */
[----:B------:R-:W-:-:S04]  /*00d0*/  UISETP.GE.AND UP0, UPT, UR6, 0x1, UPT ;  /* 0x000000010600788c */ /* 0x000fc8000bf06270 */
[----:B------:R-:W-:-:S04]  /*00e0*/  IADD3 R3, P0, PT, R2, UR4, RZ ;  /* 0x0000000402037c10 */ /* 0x000fc8000ff1e0ff */
[----:B------:R-:W-:Y:S02]  /*00f0*/  IADD3.X R4, PT, PT, RZ, RZ, RZ, P0, !PT ;  /* 0x000000ffff047210 */ /* 0x000fe400007fe4ff */
[----:B-1----:R-:W-:-:S04]  /*0100*/  LEA R10, P0, R3, UR8, 0x2 ;  /* 0x00000008030a7c11 */ /* 0x002fc8000f8010ff */
[----:B------:R-:W-:Y:S01]  /*0110*/  LEA.HI.X R11, R3, UR9, R4, 0x2, P0 ;  /* 0x00000009030b7c11 */ /* 0x000fe200080f1404 */
[----:B------:R-:W-:Y:S01]  /*0120*/  IMAD.MOV.U32 R4, RZ, RZ, R2 ;  /* 0x000000ffff047224 */ /* 0x000fe200078e0002 */
[----:B--2---:R-:W-:Y:S07]  /*0130*/  BRA.U !UP0, `(.L_x_0) ;  /* 0x0000000508787547 */ /* 0x004fee000b800000 */
[----:B------:R-:W-:Y:S02]  /*0140*/  UIADD3 UR4, UPT, UPT, UR6, -0x1, URZ ;  /* 0xffffffff06047890 */ /* 0x000fe4000fffe0ff */
[----:B------:R-:W-:Y:S02]  /*0150*/  ULOP3.LUT UR7, UR6, 0x7, URZ, 0xc0, !UPT ;  /* 0x0000000706077892 */ /* 0x000fe4000f8ec0ff */
[----:B------:R-:W-:Y:S02]  /*0160*/  UISETP.GE.U32.AND UP0, UPT, UR4, 0x7, UPT ;  /* 0x000000070400788c */ /* 0x000fe4000bf06070 */
[----:B------:R-:W-:Y:S01]  /*0170*/  UISETP.NE.AND UP1, UPT, UR7, URZ, UPT ;  /* 0x000000ff0700728c */ /* 0x000fe2000bf25270 */
[----:B------:R-:W-:-:S06]  /*0180*/  UMOV UR4, URZ ;  /* 0x000000ff00047c82 */ /* 0x000fcc0008000000 */
[----:B------:R-:W-:Y:S05]  /*0190*/  BRA.U !UP0, `(.L_x_1) ;  /* 0x0000000108907547 */ /* 0x000fea000b800000 */
[----:B------:R-:W-:Y:S01]  /*01a0*/  HFMA2 R3, -RZ, RZ, 0, 0 ;  /* 0x00000000ff037431 */ /* 0x000fe200000001ff */
[----:B------:R-:W-:-:S12]  /*01b0*/  ULOP3.LUT UR4, UR6, 0x7ffffff8, URZ, 0xc0, !UPT ;  /* 0x7ffffff806047892 */ /* 0x000fd8000f8ec0ff */
.L_x_2:
[C---:B0-----:R-:W-:Y:S01]  /*01c0*/  IMAD R7, R3.reuse, UR12, RZ ;  /* 0x0000000c03077c24 */ /* 0x041fe2000f8e02ff */
[C---:B------:R-:W-:Y:S01]  /*01d0*/  IADD3 R5, PT, PT, R3.reuse, 0x1, RZ ;  /* 0x0000000103057810 */ /* 0x040fe20007ffe0ff */
[C---:B------:R-:W-:Y:S01]  /*01e0*/  VIADD R19, R3.reuse, 0x2 ;  /* 0x0000000203137836 */ /* 0x040fe20000000000 */
[C---:B------:R-:W-:Y:S01]  /*01f0*/  IADD3 R23, PT, PT, R3.reuse, 0x4, RZ ;  /* 0x0000000403177810 */ /* 0x040fe20007ffe0ff */
[----:B------:R-:W-:Y:S01]  /*0200*/  VIADD R21, R3, 0x3 ;  /* 0x0000000303157836 */ /* 0x000fe20000000000 */
[C---:B------:R-:W-:Y:S01]  /*0210*/  IADD3 R9, PT, PT, R7.reuse, UR12, RZ ;  /* 0x0000000c07097c10 */ /* 0x040fe2000fffe0ff */
[--C-:B------:R-:W-:Y:S01]  /*0220*/  IMAD.WIDE.U32 R6, R7, 0x4, R10.reuse ;  /* 0x0000000407067825 */ /* 0x100fe200078e000a */
[C---:B------:R-:W-:Y:S02]  /*0230*/  IADD3 R29, PT, PT, R3.reuse, 0x6, RZ ;  /* 0x00000006031d7810 */ /* 0x040fe40007ffe0ff */
[----:B------:R-:W-:Y:S01]  /*0240*/  IADD3 R18, PT, PT, R3, 0x7, RZ ;  /* 0x0000000703127810 */ /* 0x000fe20007ffe0ff */
[C---:B------:R-:W-:Y:S01]  /*0250*/  VIADD R17, R9.reuse, UR12 ;  /* 0x0000000c09117c36 */ /* 0x040fe20008000000 */
[----:B------:R0:W-:Y:S01]  /*0260*/  STG.E desc[UR10][R6.64], R3 ;  /* 0x0000000306007986 */ /* 0x0001e2000c10190a */
[----:B------:R-:W-:-:S03]  /*0270*/  IMAD.WIDE.U32 R8, R9, 0x4, R10 ;  /* 0x0000000409087825 */ /* 0x000fc600078e000a */
[C---:B------:R-:W-:Y:S01]  /*0280*/  IADD3 R13, PT, PT, R17.reuse, UR12, RZ ;  /* 0x0000000c110d7c10 */ /* 0x040fe2000fffe0ff */
[--C-:B------:R-:W-:Y:S01]  /*0290*/  IMAD.WIDE.U32 R16, R17, 0x4, R10.reuse ;  /* 0x0000000411107825 */ /* 0x100fe200078e000a */
[----:B------:R1:W-:Y:S02]  /*02a0*/  STG.E desc[UR10][R8.64], R5 ;  /* 0x0000000508007986 */ /* 0x0003e4000c10190a */
[----:B------:R-:W-:Y:S01]  /*02b0*/  IADD3 R15, PT, PT, R13, UR12, RZ ;  /* 0x0000000c0d0f7c10 */ /* 0x000fe2000fffe0ff */
[----:B------:R-:W-:Y:S01]  /*02c0*/  VIADD R25, R3, 0x5 ;  /* 0x0000000503197836 */ /* 0x000fe20000000000 */
[----:B------:R2:W-:Y:S02]  /*02d0*/  STG.E desc[UR10][R16.64], R19 ;  /* 0x0000001310007986 */ /* 0x0005e4000c10190a */
[----:B------:R-:W-:Y:S01]  /*02e0*/  IADD3 R27, PT, PT, R15, UR12, RZ ;  /* 0x0000000c0f1b7c10 */ /* 0x000fe2000fffe0ff */
[----:B0-----:R-:W-:Y:S01]  /*02f0*/  IMAD.WIDE.U32 R6, R13, 0x4, R10 ;  /* 0x000000040d067825 */ /* 0x001fe200078e000a */
[----:B------:R-:W-:-:S02]  /*0300*/  IADD3 R3, PT, PT, R3, 0x8, RZ ;  /* 0x0000000803037810 */ /* 0x000fc40007ffe0ff */
[C---:B------:R-:W-:Y:S01]  /*0310*/  IADD3 R14, PT, PT, R27.reuse, UR12, RZ ;  /* 0x0000000c1b0e7c10 */ /* 0x040fe2000fffe0ff */
[--C-:B------:R-:W-:Y:S01]  /*0320*/  IMAD.WIDE.U32 R12, R27, 0x4, R10.reuse ;  /* 0x000000041b0c7825 */ /* 0x100fe200078e000a */
[----:B------:R0:W-:Y:S01]  /*0330*/  STG.E desc[UR10][R6.64], R21 ;  /* 0x0000001506007986 */ /* 0x0001e2000c10190a */
[----:B------:R-:W-:Y:S02]  /*0340*/  ISETP.NE.AND P0, PT, R3, UR4, PT ;  /* 0x0000000403007c0c */ /* 0x000fe4000bf05270 */
[----:B------:R-:W-:Y:S02]  /*0350*/  VIADD R20, R14, UR12 ;  /* 0x0000000c0e147c36 */ /* 0x000fe40008000000 */
[----:B-1----:R-:W-:-:S04]  /*0360*/  IMAD.WIDE.U32 R8, R15, 0x4, R10 ;  /* 0x000000040f087825 */ /* 0x002fc800078e000a */
[--C-:B------:R-:W-:Y:S01]  /*0370*/  IMAD.WIDE.U32 R14, R14, 0x4, R10.reuse ;  /* 0x000000040e0e7825 */ /* 0x100fe200078e000a */
[----:B------:R0:W-:Y:S03]  /*0380*/  STG.E desc[UR10][R8.64], R23 ;  /* 0x0000001708007986 */ /* 0x0001e6000c10190a */
[----:B--2---:R-:W-:Y:S01]  /*0390*/  IMAD.WIDE.U32 R16, R20, 0x4, R10 ;  /* 0x0000000414107825 */ /* 0x004fe200078e000a */
[----:B------:R0:W-:Y:S04]  /*03a0*/  STG.E desc[UR10][R12.64], R25 ;  /* 0x000000190c007986 */ /* 0x0001e8000c10190a */
[----:B------:R0:W-:Y:S04]  /*03b0*/  STG.E desc[UR10][R14.64], R29 ;  /* 0x0000001d0e007986 */ /* 0x0001e8000c10190a */
[----:B------:R0:W-:Y:S01]  /*03c0*/  STG.E desc[UR10][R16.64], R18 ;  /* 0x0000001210007986 */ /* 0x0001e2000c10190a */
[----:B------:R-:W-:Y:S05]  /*03d0*/  @P0 BRA `(.L_x_2) ;  /* 0xfffffffc00780947 */ /* 0x000fea000383ffff */
.L_x_1:
[----:B------:R-:W-:Y:S05]  /*03e0*/  BRA.U !UP1, `(.L_x_0) ;  /* 0x0000000109cc7547 */ /* 0x000fea000b800000 */
[----:B------:R-:W-:Y:S02]  /*03f0*/  UISETP.GE.U32.AND UP0, UPT, UR7, 0x4, UPT ;  /* 0x000000040700788c */ /* 0x000fe4000bf06070 */
[----:B------:R-:W-:-:S04]  /*0400*/  ULOP3.LUT UR8, UR6, 0x3, URZ, 0xc0, !UPT ;  /* 0x0000000306087892 */ /* 0x000fc8000f8ec0ff */
[----:B------:R-:W-:-:S03]  /*0410*/  UISETP.NE.AND UP1, UPT, UR8, URZ, UPT ;  /* 0x000000ff0800728c */ /* 0x000fc6000bf25270 */
[----:B------:R-:W-:Y:S08]  /*0420*/  BRA.U !UP0, `(.L_x_3) ;  /* 0x0000000108607547 */ /* 0x000ff0000b800000 */
[----:B------:R-:W-:Y:S02]  /*0430*/  UIMAD UR7, UR4, UR12, URZ ;  /* 0x0000000c040772a4 */ /* 0x000fe4000f8e02ff */
[----:B------:R-:W-:Y:S01]  /*0440*/  MOV R3, UR4 ;  /* 0x0000000400037c02 */ /* 0x000fe20008000f00 */
[----:B------:R-:W-:Y:S02]  /*0450*/  UIADD3 UR9, UPT, UPT, UR4, 0x1, URZ ;  /* 0x0000000104097890 */ /* 0x000fe4000fffe0ff */
[----:B------:R-:W-:Y:S02]  /*0460*/  UIADD3 UR13, UPT, UPT, UR7, UR12, URZ ;  /* 0x0000000c070d7290 */ /* 0x000fe4000fffe0ff */
[----:B------:R-:W-:Y:S01]  /*0470*/  UIADD3 UR14, UPT, UPT, UR4, 0x2, URZ ;  /* 0x00000002040e7890 */ /* 0x000fe2000fffe0ff */
[----:B0-----:R-:W-:Y:S01]  /*0480*/  IMAD.U32 R7, RZ, RZ, UR7 ;  /* 0x00000007ff077e24 */ /* 0x001fe2000f8e00ff */
[----:B------:R-:W-:Y:S01]  /*0490*/  UIADD3 UR15, UPT, UPT, UR13, UR12, URZ ;  /* 0x0000000c0d0f7290 */ /* 0x000fe2000fffe0ff */
[----:B------:R-:W-:Y:S01]  /*04a0*/  MOV R5, UR9 ;  /* 0x0000000900057c02 */ /* 0x000fe20008000f00 */
[----:B------:R-:W-:Y:S01]  /*04b0*/  UIADD3 UR16, UPT, UPT, UR4, 0x3, URZ ;  /* 0x0000000304107890 */ /* 0x000fe2000fffe0ff */
[----:B------:R-:W-:Y:S01]  /*04c0*/  IMAD.U32 R9, RZ, RZ, UR13 ;  /* 0x0000000dff097e24 */ /* 0x000fe2000f8e00ff */
[----:B------:R-:W-:Y:S01]  /*04d0*/  UIADD3 UR17, UPT, UPT, UR15, UR12, URZ ;  /* 0x0000000c0f117290 */ /* 0x000fe2000fffe0ff */
[--C-:B------:R-:W-:Y:S01]  /*04e0*/  IMAD.WIDE.U32 R6, R7, 0x4, R10.reuse ;  /* 0x0000000407067825 */ /* 0x100fe200078e000a */
[----:B------:R-:W-:Y:S01]  /*04f0*/  MOV R13, UR15 ;  /* 0x0000000f000d7c02 */ /* 0x000fe20008000f00 */
[----:B------:R-:W-:Y:S01]  /*0500*/  UIADD3 UR4, UPT, UPT, UR4, 0x4, URZ ;  /* 0x0000000404047890 */ /* 0x000fe2000fffe0ff */
[----:B------:R-:W-:Y:S01]  /*0510*/  MOV R17, UR14 ;  /* 0x0000000e00117c02 */ /* 0x000fe20008000f00 */
[--C-:B------:R-:W-:Y:S01]  /*0520*/  IMAD.WIDE.U32 R8, R9, 0x4, R10.reuse ;  /* 0x0000000409087825 */ /* 0x100fe200078e000a */
[----:B------:R-:W-:Y:S01]  /*0530*/  MOV R15, UR17 ;  /* 0x00000011000f7c02 */ /* 0x000fe20008000f00 */
[----:B------:R1:W-:Y:S02]  /*0540*/  STG.E desc[UR10][R6.64], R3 ;  /* 0x0000000306007986 */ /* 0x0003e4000c10190a */
[----:B------:R-:W-:-:S02]  /*0550*/  IMAD.WIDE.U32 R12, R13, 0x4, R10 ;  /* 0x000000040d0c7825 */ /* 0x000fc400078e000a */
[----:B------:R1:W-:Y:S02]  /*0560*/  STG.E desc[UR10][R8.64], R5 ;  /* 0x0000000508007986 */ /* 0x0003e4000c10190a */
[----:B------:R-:W-:Y:S02]  /*0570*/  IMAD.U32 R19, RZ, RZ, UR16 ;  /* 0x00000010ff137e24 */ /* 0x000fe4000f8e00ff */
[----:B------:R-:W-:Y:S01]  /*0580*/  IMAD.WIDE.U32 R14, R15, 0x4, R10 ;  /* 0x000000040f0e7825 */ /* 0x000fe200078e000a */
[----:B------:R1:W-:Y:S04]  /*0590*/  STG.E desc[UR10][R12.64], R17 ;  /* 0x000000110c007986 */ /* 0x0003e8000c10190a */
[----:B------:R1:W-:Y:S02]  /*05a0*/  STG.E desc[UR10][R14.64], R19 ;  /* 0x000000130e007986 */ /* 0x0003e4000c10190a */
.L_x_3:
[----:B------:R-:W-:Y:S05]  /*05b0*/  BRA.U !UP1, `(.L_x_0) ;  /* 0x0000000109587547 */ /* 0x000fea000b800000 */
[----:B------:R-:W-:Y:S02]  /*05c0*/  UISETP.NE.AND UP0, UPT, UR8, 0x1, UPT ;  /* 0x000000010800788c */ /* 0x000fe4000bf05270 */
[----:B------:R-:W-:-:S04]  /*05d0*/  ULOP3.LUT UR7, UR6, 0x1, URZ, 0xc0, !UPT ;  /* 0x0000000106077892 */ /* 0x000fc8000f8ec0ff */
[----:B------:R-:W-:-:S06]  /*05e0*/  UISETP.NE.U32.AND UP1, UPT, UR7, 0x1, UPT ;  /* 0x000000010700788c */ /* 0x000fcc000bf25070 */
[----:B------:R-:W-:Y:S01]  /*05f0*/  PLOP3.LUT P0, PT, PT, PT, UP1, 0x80, 0x8 ;  /* 0x000000000008781c */ /* 0x000fe20003f0f018 */
[----:B------:R-:W-:-:S12]  /*0600*/  BRA.U !UP0, `(.L_x_4) ;  /* 0x0000000108307547 */ /* 0x000fd8000b800000 */
[----:B------:R-:W-:Y:S02]  /*0610*/  UIMAD UR7, UR4, UR12, URZ ;  /* 0x0000000c040772a4 */ /* 0x000fe4000f8e02ff */
[----:B-1----:R-:W-:Y:S01]  /*0620*/  IMAD.U32 R3, RZ, RZ, UR4 ;  /* 0x00000004ff037e24 */ /* 0x002fe2000f8e00ff */
[----:B------:R-:W-:Y:S02]  /*0630*/  UIADD3 UR8, UPT, UPT, UR4, 0x1, URZ ;  /* 0x0000000104087890 */ /* 0x000fe4000fffe0ff */
[----:B------:R-:W-:Y:S02]  /*0640*/  UIADD3 UR9, UPT, UPT, UR7, UR12, URZ ;  /* 0x0000000c07097290 */ /* 0x000fe4000fffe0ff */
[----:B0-----:R-:W-:Y:S01]  /*0650*/  MOV R7, UR7 ;  /* 0x0000000700077c02 */ /* 0x001fe20008000f00 */
[----:B------:R-:W-:Y:S01]  /*0660*/  UIADD3 UR4, UPT, UPT, UR4, 0x2, URZ ;  /* 0x0000000204047890 */ /* 0x000fe2000fffe0ff */
[----:B------:R-:W-:Y:S02]  /*0670*/  MOV R5, UR8 ;  /* 0x0000000800057c02 */ /* 0x000fe40008000f00 */
[----:B------:R-:W-:Y:S01]  /*0680*/  MOV R9, UR9 ;  /* 0x0000000900097c02 */ /* 0x000fe20008000f00 */
[----:B------:R-:W-:-:S04]  /*0690*/  IMAD.WIDE.U32 R6, R7, 0x4, R10 ;  /* 0x0000000407067825 */ /* 0x000fc800078e000a */
[----:B------:R-:W-:Y:S01]  /*06a0*/  IMAD.WIDE.U32 R8, R9, 0x4, R10 ;  /* 0x0000000409087825 */ /* 0x000fe200078e000a */
[----:B------:R2:W-:Y:S04]  /*06b0*/  STG.E desc[UR10][R6.64], R3 ;  /* 0x0000000306007986 */ /* 0x0005e8000c10190a */
[----:B------:R2:W-:Y:S02]  /*06c0*/  STG.E desc[UR10][R8.64], R5 ;  /* 0x0000000508007986 */ /* 0x0005e4000c10190a */
.L_x_4:
[----:B------:R-:W-:Y:S02]  /*06d0*/  @!UP1 UIMAD UR7, UR12, UR4, URZ ;  /* 0x000000040c0792a4 */ /* 0x000fe4000f8e02ff */
[----:B-12---:R-:W-:-:S04]  /*06e0*/  IMAD.U32 R3, RZ, RZ, UR4 ;  /* 0x00000004ff037e24 */ /* 0x006fc8000f8e00ff */
[----:B0-----:R-:W-:-:S05]  /*06f0*/  MOV R7, UR7 ;  /* 0x0000000700077c02 */ /* 0x001fca0008000f00 */
[----:B------:R-:W-:-:S05]  /*0700*/  @!P0 IMAD.WIDE.U32 R6, R7, 0x4, R10 ;  /* 0x0000000407068825 */ /* 0x000fca00078e000a */
[----:B------:R2:W-:Y:S02]  /*0710*/  @!P0 STG.E desc[UR10][R6.64], R3 ;  /* 0x0000000306008986 */ /* 0x0005e4000c10190a */
.L_x_0:
[----:B------:R-:W3:Y:S02]  /*0720*/  LDCU UR7, c[0x0][0x384] ;  /* 0x00007080ff0777ac */ /* 0x000ee40008000800 */
[----:B---3--:R-:W-:-:S09]  /*0730*/  UISETP.GE.AND UP0, UPT, UR7, 0x1, UPT ;  /* 0x000000010700788c */ /* 0x008fd2000bf06270 */
[----:B------:R-:W-:Y:S05]  /*0740*/  BRA.U !UP0, `(.L_x_5) ;  /* 0x0000002508887547 */ /* 0x000fea000b800000 */
[----:B------:R-:W2:Y:S01]  /*0750*/  LDCU UR4, c[0x0][0x384] ;  /* 0x00007080ff0477ac */ /* 0x000ea20008000800 */
[----:B-1----:R-:W-:Y:S01]  /*0760*/  MOV R5, R0 ;  /* 0x0000000000057202 */ /* 0x002fe20000000f00 */
[----:B------:R-:W-:Y:S02]  /*0770*/  UISETP.GE.U32.AND UP0, UPT, UR7, 0x8, UPT ;  /* 0x000000080700788c */ /* 0x000fe4000bf06070 */
[----:B------:R-:W-:-:S04]  /*0780*/  ULOP3.LUT UR8, UR7, 0x7, URZ, 0xc0, !UPT ;  /* 0x0000000707087892 */ /* 0x000fc8000f8ec0ff */
[----:B------:R-:W-:Y:S01]  /*0790*/  UISETP.NE.AND UP1, UPT, UR8, URZ, UPT ;  /* 0x000000ff0800728c */ /* 0x000fe2000bf25270 */
[----:B--2---:R-:W-:Y:S02]  /*07a0*/  MOV R3, UR4 ;  /* 0x0000000400037c02 */ /* 0x004fe40008000f00 */
[----:B------:R-:W-:Y:S08]  /*07b0*/  BRA.U !UP0, `(.L_x_6) ;  /* 0x0000001508147547 */ /* 0x000ff0000b800000 */
[----:B------:R-:W-:Y:S01]  /*07c0*/  MOV R5, R0 ;  /* 0x0000000000057202 */ /* 0x000fe20000000f00 */
[----:B------:R-:W-:Y:S01]  /*07d0*/  IMAD.U32 R3, RZ, RZ, UR4 ;  /* 0x00000004ff037e24 */ /* 0x000fe2000f8e00ff */
[----:B------:R-:W1:Y:S01]  /*07e0*/  LDCU UR6, c[0x0][0x388] ;  /* 0x00007100ff0677ac */ /* 0x000e620008000800 */
[----:B------:R-:W-:Y:S01]  /*07f0*/  ULOP3.LUT UR7, UR7, 0x7ffffff8, URZ, 0xc0, !UPT ;  /* 0x7ffffff807077892 */ /* 0x000fe2000f8ec0ff */
[----:B------:R-:W-:-:S11]  /*0800*/  UMOV UR4, URZ ;  /* 0x000000ff00047c82 */ /* 0x000fd60008000000 */
.L_x_7:
[----:B0-2---:R-:W-:Y:S02]  /*0810*/  IADD3 R21, PT, PT, R3, -0x1, RZ ;  /* 0xffffffff03157810 */ /* 0x005fe40007ffe0ff */
[----:B------:R-:W-:Y:S02]  /*0820*/  IABS R15, R5 ;  /* 0x00000005000f7213 */ /* 0x000fe40000000000 */
[----:B-1----:R-:W-:-:S04]  /*0830*/  IADD3 R12, PT, PT, -R21, UR6, RZ ;  /* 0x00000006150c7c10 */ /* 0x002fc8000fffe1ff */
[-C--:B------:R-:W-:Y:S02]  /*0840*/  IABS R9, R12.reuse ;  /* 0x0000000c00097213 */ /* 0x080fe40000000000 */
[----:B------:R-:W-:Y:S02]  /*0850*/  IABS R16, R12 ;  /* 0x0000000c00107213 */ /* 0x000fe40000000000 */
[----:B------:R-:W0:Y:S08]  /*0860*/  I2F.RP R8, R9 ;  /* 0x0000000900087306 */ /* 0x000e300000209400 */
[----:B0-----:R-:W0:Y:S02]  /*0870*/  MUFU.RCP R8, R8 ;  /* 0x0000000800087308 */ /* 0x001e240000001000 */
[----:B0-----:R-:W-:-:S06]  /*0880*/  VIADD R6, R8, 0xffffffe ;  /* 0x0ffffffe08067836 */ /* 0x001fcc0000000000 */
[----:B------:R0:W1:Y:S02]  /*0890*/  F2I.FTZ.U32.TRUNC.NTZ R7, R6 ;  /* 0x0000000600077305 */ /* 0x000064000021f000 */
[----:B0-----:R-:W-:Y:S01]  /*08a0*/  IMAD.MOV.U32 R6, RZ, RZ, RZ ;  /* 0x000000ffff067224 */ /* 0x001fe200078e00ff */
[----:B-1----:R-:W-:-:S05]  /*08b0*/  IADD3 R14, PT, PT, RZ, -R7, RZ ;  /* 0x80000007ff0e7210 */ /* 0x002fca0007ffe0ff */
[----:B------:R-:W-:Y:S01]  /*08c0*/  IMAD R13, R14, R9, RZ ;  /* 0x000000090e0d7224 */ /* 0x000fe200078e02ff */
[----:B------:R-:W-:-:S03]  /*08d0*/  MOV R14, R15 ;  /* 0x0000000f000e7202 */ /* 0x000fc60000000f00 */
[----:B------:R-:W-:Y:S01]  /*08e0*/  IMAD.HI.U32 R7, R7, R13, R6 ;  /* 0x0000000d07077227 */ /* 0x000fe200078e0006 */
[----:B------:R-:W-:-:S05]  /*08f0*/  IADD3 R13, PT, PT, RZ, -R16, RZ ;  /* 0x80000010ff0d7210 */ /* 0x000fca0007ffe0ff */
[----:B------:R-:W-:-:S04]  /*0900*/  IMAD.HI.U32 R8, R7, R14, RZ ;  /* 0x0000000e07087227 */ /* 0x000fc800078e00ff */
[----:B------:R-:W-:-:S05]  /*0910*/  IMAD R6, R8, R13, R14 ;  /* 0x0000000d08067224 */ /* 0x000fca00078e020e */
[----:B------:R-:W-:-:S13]  /*0920*/  ISETP.GT.U32.AND P2, PT, R9, R6, PT ;  /* 0x000000060900720c */ /* 0x000fda0003f44070 */
[-C--:B------:R-:W-:Y:S01]  /*0930*/  @!P2 IADD3 R6, PT, PT, R6, -R9.reuse, RZ ;  /* 0x800000090606a210 */ /* 0x080fe20007ffe0ff */
[----:B------:R-:W-:Y:S01]  /*0940*/  @!P2 VIADD R8, R8, 0x1 ;  /* 0x000000010808a836 */ /* 0x000fe20000000000 */
[----:B------:R-:W-:Y:S02]  /*0950*/  ISETP.NE.AND P2, PT, R12, RZ, PT ;  /* 0x000000ff0c00720c */ /* 0x000fe40003f45270 */
[----:B------:R-:W-:Y:S02]  /*0960*/  ISETP.GE.U32.AND P0, PT, R6, R9, PT ;  /* 0x000000090600720c */ /* 0x000fe40003f06070 */
[----:B------:R-:W-:-:S04]  /*0970*/  LOP3.LUT R6, R5, R12, RZ, 0x3c, !PT ;  /* 0x0000000c05067212 */ /* 0x000fc800078e3cff */
[----:B------:R-:W-:-:S07]  /*0980*/  ISETP.GE.AND P1, PT, R6, RZ, PT ;  /* 0x000000ff0600720c */ /* 0x000fce0003f26270 */
[----:B------:R-:W-:-:S06]  /*0990*/  @P0 IADD3 R8, PT, PT, R8, 0x1, RZ ;  /* 0x0000000108080810 */ /* 0x000fcc0007ffe0ff */
[----:B------:R-:W-:Y:S02]  /*09a0*/  @!P1 IADD3 R8, PT, PT, -R8, RZ, RZ ;  /* 0x000000ff08089210 */ /* 0x000fe40007ffe1ff */
[----:B------:R-:W-:-:S05]  /*09b0*/  @!P2 LOP3.LUT R8, RZ, R12, RZ, 0x33, !PT ;  /* 0x0000000cff08a212 */ /* 0x000fca00078e33ff */
[----:B------:R-:W-:-:S04]  /*09c0*/  IMAD.MOV R6, RZ, RZ, -R8 ;  /* 0x000000ffff067224 */ /* 0x000fc800078e0a08 */
[----:B------:R-:W-:-:S05]  /*09d0*/  IMAD R12, R12, R6, R5 ;  /* 0x000000060c0c7224 */ /* 0x000fca00078e0205 */
[C---:B------:R-:W-:Y:S01]  /*09e0*/  IADD3 R12, PT, PT, R21.reuse, R12, RZ ;  /* 0x0000000c150c7210 */ /* 0x040fe20007ffe0ff */
[----:B------:R-:W-:-:S04]  /*09f0*/  IMAD R21, R21, UR12, RZ ;  /* 0x0000000c15157c24 */ /* 0x000fc8000f8e02ff */
[----:B------:R-:W-:Y:S02]  /*0a00*/  IMAD R15, R12, UR12, RZ ;  /* 0x0000000c0c0f7c24 */ /* 0x000fe4000f8e02ff */
[----:B------:R-:W-:-:S04]  /*0a10*/  IMAD.WIDE.U32 R12, R21, 0x4, R10 ;  /* 0x00000004150c7825 */ /* 0x000fc800078e000a */
[----:B------:R-:W-:Y:S01]  /*0a20*/  IMAD.WIDE.U32 R14, R15, 0x4, R10 ;  /* 0x000000040f0e7825 */ /* 0x000fe200078e000a */
[----:B------:R-:W2:Y:S04]  /*0a30*/  LDG.E R19, desc[UR10][R12.64] ;  /* 0x0000000a0c137981 */ /* 0x000ea8000c1e1900 */
[----:B------:R-:W3:Y:S01]  /*0a40*/  LDG.E R17, desc[UR10][R14.64] ;  /* 0x0000000a0e117981 */ /* 0x000ee2000c1e1900 */
[----:B------:R-:W-:-:S04]  /*0a50*/  IADD3 R9, PT, PT, R3, -0x2, RZ ;  /* 0xfffffffe03097810 */ /* 0x000fc80007ffe0ff */
[----:B------:R-:W-:-:S04]  /*0a60*/  IADD3 R23, PT, PT, -R9, UR6, RZ ;  /* 0x0000000609177c10 */ /* 0x000fc8000fffe1ff */
[----:B------:R-:W-:-:S04]  /*0a70*/  IABS R5, R23 ;  /* 0x0000001700057213 */ /* 0x000fc80000000000 */
[----:B------:R-:W0:Y:S08]  /*0a80*/  I2F.RP R16, R5 ;  /* 0x0000000500107306 */ /* 0x000e300000209400 */
[----:B0-----:R-:W0:Y:S02]  /*0a90*/  MUFU.RCP R16, R16 ;  /* 0x0000001000107308 */ /* 0x001e240000001000 */
[----:B0-----:R-:W-:-:S06]  /*0aa0*/  VIADD R6, R16, 0xffffffe ;  /* 0x0ffffffe10067836 */ /* 0x001fcc0000000000 */
[----:B------:R0:W1:Y:S02]  /*0ab0*/  F2I.FTZ.U32.TRUNC.NTZ R7, R6 ;  /* 0x0000000600077305 */ /* 0x000064000021f000 */
[----:B0-----:R-:W-:Y:S01]  /*0ac0*/  HFMA2 R6, -RZ, RZ, 0, 0 ;  /* 0x00000000ff067431 */ /* 0x001fe200000001ff */
[----:B-1----:R-:W-:-:S05]  /*0ad0*/  IADD3 R18, PT, PT, RZ, -R7, RZ ;  /* 0x80000007ff127210 */ /* 0x002fca0007ffe0ff */
[----:B------:R-:W-:Y:S01]  /*0ae0*/  IMAD R25, R18, R5, RZ ;  /* 0x0000000512197224 */ /* 0x000fe200078e02ff */
[----:B------:R-:W-:Y:S02]  /*0af0*/  IABS R18, R23 ;  /* 0x0000001700127213 */ /* 0x000fe40000000000 */
[----:B------:R-:W-:Y:S01]  /*0b00*/  IABS R16, R8 ;  /* 0x0000000800107213 */ /* 0x000fe20000000000 */
[----:B------:R-:W-:-:S04]  /*0b10*/  IMAD.HI.U32 R7, R7, R25, R6 ;  /* 0x0000001907077227 */ /* 0x000fc800078e0006 */
[----:B------:R-:W-:Y:S02]  /*0b20*/  IMAD.MOV R18, RZ, RZ, -R18 ;  /* 0x000000ffff127224 */ /* 0x000fe400078e0a12 */
[----:B------:R-:W-:-:S04]  /*0b30*/  IMAD.HI.U32 R7, R7, R16, RZ ;  /* 0x0000001007077227 */ /* 0x000fc800078e00ff */
[----:B------:R-:W-:-:S05]  /*0b40*/  IMAD R6, R7, R18, R16 ;  /* 0x0000001207067224 */ /* 0x000fca00078e0210 */
[----:B------:R-:W-:-:S13]  /*0b50*/  ISETP.GT.U32.AND P2, PT, R5, R6, PT ;  /* 0x000000060500720c */ /* 0x000fda0003f44070 */
[----:B------:R-:W-:-:S04]  /*0b60*/  @!P2 IADD3 R6, PT, PT, R6, -R5, RZ ;  /* 0x800000050606a210 */ /* 0x000fc80007ffe0ff */
[----:B------:R-:W-:Y:S02]  /*0b70*/  ISETP.GE.U32.AND P0, PT, R6, R5, PT ;  /* 0x000000050600720c */ /* 0x000fe40003f06070 */
[----:B------:R-:W-:Y:S02]  /*0b80*/  LOP3.LUT R5, R8, R23, RZ, 0x3c, !PT ;  /* 0x0000001708057212 */ /* 0x000fe400078e3cff */
[----:B------:R-:W-:Y:S02]  /*0b90*/  @!P2 IADD3 R7, PT, PT, R7, 0x1, RZ ;  /* 0x000000010707a810 */ /* 0x000fe40007ffe0ff */
[----:B------:R-:W-:Y:S02]  /*0ba0*/  ISETP.GE.AND P1, PT, R5, RZ, PT ;  /* 0x000000ff0500720c */ /* 0x000fe40003f26270 */
[----:B------:R-:W-:-:S05]  /*0bb0*/  ISETP.NE.AND P2, PT, R23, RZ, PT ;  /* 0x000000ff1700720c */ /* 0x000fca0003f45270 */
[----:B------:R-:W-:-:S05]  /*0bc0*/  @P0 VIADD R7, R7, 0x1 ;  /* 0x0000000107070836 */ /* 0x000fca0000000000 */
[----:B------:R-:W-:-:S04]  /*0bd0*/  MOV R5, R7 ;  /* 0x0000000700057202 */ /* 0x000fc80000000f00 */
[----:B------:R-:W-:Y:S02]  /*0be0*/  @!P1 IADD3 R5, PT, PT, -R5, RZ, RZ ;  /* 0x000000ff05059210 */ /* 0x000fe40007ffe1ff */
[----:B------:R-:W-:-:S05]  /*0bf0*/  @!P2 LOP3.LUT R5, RZ, R23, RZ, 0x33, !PT ;  /* 0x00000017ff05a212 */ /* 0x000fca00078e33ff */
[----:B------:R-:W-:-:S04]  /*0c00*/  IMAD.MOV R6, RZ, RZ, -R5 ;  /* 0x000000ffff067224 */ /* 0x000fc800078e0a05 */
[----:B------:R-:W-:-:S05]  /*0c10*/  IMAD R8, R23, R6, R8 ;  /* 0x0000000617087224 */ /* 0x000fca00078e0208 */
[----:B------:R-:W-:Y:S02]  /*0c20*/  IADD3 R8, PT, PT, R9, R8, RZ ;  /* 0x0000000809087210 */ /* 0x000fe40007ffe0ff */
[----:B------:R-:W-:-:S03]  /*0c30*/  IADD3 R21, PT, PT, R21, -UR12, RZ ;  /* 0x8000000c15157c10 */ /* 0x000fc6000fffe0ff */
[----:B------:R-:W-:Y:S02]  /*0c40*/  IMAD R7, R8, UR12, RZ ;  /* 0x0000000c08077c24 */ /* 0x000fe4000f8e02ff */
[----:B------:R-:W-:-:S04]  /*0c50*/  IMAD.WIDE.U32 R8, R21, 0x4, R10 ;  /* 0x0000000415087825 */ /* 0x000fc800078e000a */
[----:B------:R-:W-:Y:S01]  /*0c60*/  IMAD.WIDE.U32 R6, R7, 0x4, R10 ;  /* 0x0000000407067825 */ /* 0x000fe200078e000a */
[----:B---3--:R0:W-:Y:S04]  /*0c70*/  STG.E desc[UR10][R12.64], R17 ;  /* 0x000000110c007986 */ /* 0x0081e8000c10190a */
[----:B--2---:R1:W-:Y:S04]  /*0c80*/  STG.E desc[UR10][R14.64], R19 ;  /* 0x000000130e007986 */ /* 0x0043e8000c10190a */
[----:B------:R-:W2:Y:S04]  /*0c90*/  LDG.E R23, desc[UR10][R6.64] ;  /* 0x0000000a06177981 */ /* 0x000ea8000c1e1900 */
[----:B------:R-:W3:Y:S01]  /*0ca0*/  LDG.E R25, desc[UR10][R8.64] ;  /* 0x0000000a08197981 */ /* 0x000ee2000c1e1900 */
[----:B------:R-:W-:-:S05]  /*0cb0*/  VIADD R18, R3, 0xfffffffd ;  /* 0xfffffffd03127836 */ /* 0x000fca0000000000 */
[----:B------:R-:W-:-:S04]  /*0cc0*/  IADD3 R20, PT, PT, -R18, UR6, RZ ;  /* 0x0000000612147c10 */ /* 0x000fc8000fffe1ff */
[----:B------:R-:W-:-:S04]  /*0cd0*/  IABS R16, R20 ;  /* 0x0000001400107213 */ /* 0x000fc80000000000 */
[----:B------:R-:W4:Y:S08]  /*0ce0*/  I2F.RP R22, R16 ;  /* 0x0000001000167306 */ /* 0x000f300000209400 */
[----:B----4-:R-:W4:Y:S02]  /*0cf0*/  MUFU.RCP R22, R22 ;  /* 0x0000001600167308 */ /* 0x010f240000001000 */
[----:B----4-:R-:W-:-:S06]  /*0d00*/  IADD3 R24, PT, PT, R22, 0xffffffe, RZ ;  /* 0x0ffffffe16187810 */ /* 0x010fcc0007ffe0ff */
[----:B0-----:R-:W0:Y:S01]  /*0d10*/  F2I.FTZ.U32.TRUNC.NTZ R13, R24 ;  /* 0x00000018000d7305 */ /* 0x001e22000021f000 */
[----:B------:R-:W-:Y:S01]  /*0d20*/  IMAD.MOV.U32 R12, RZ, RZ, RZ ;  /* 0x000000ffff0c7224 */ /* 0x000fe200078e00ff */
[----:B------:R-:W-:Y:S02]  /*0d30*/  IABS R17, R20 ;  /* 0x0000001400117213 */ /* 0x000fe40000000000 */
[----:B-1----:R-:W-:Y:S02]  /*0d40*/  IABS R14, R5 ;  /* 0x00000005000e7213 */ /* 0x002fe40000000000 */
[----:B0-----:R-:W-:-:S05]  /*0d50*/  IADD3 R15, PT, PT, RZ, -R13, RZ ;  /* 0x8000000dff0f7210 */ /* 0x001fca0007ffe0ff */
[----:B------:R-:W-:Y:S01]  /*0d60*/  IMAD R15, R15, R16, RZ ;  /* 0x000000100f0f7224 */ /* 0x000fe200078e02ff */
[----:B------:R-:W-:-:S03]  /*0d70*/  IADD3 R17, PT, PT, RZ, -R17, RZ ;  /* 0x80000011ff117210 */ /* 0x000fc60007ffe0ff */
[----:B------:R-:W-:Y:S01]  /*0d80*/  IMAD.HI.U32 R12, R13, R15, R12 ;  /* 0x0000000f0d0c7227 */ /* 0x000fe200078e000c */
[----:B------:R-:W-:-:S03]  /*0d90*/  MOV R13, R14 ;  /* 0x0000000e000d7202 */ /* 0x000fc60000000f00 */
[----:B------:R-:W-:Y:S02]  /*0da0*/  IMAD.MOV.U32 R14, RZ, RZ, R17 ;  /* 0x000000ffff0e7224 */ /* 0x000fe400078e0011 */
        /* <DEDUP_REMOVED lines=20> */
[----:B--2---:R0:W-:Y:S04]  /*0ef0*/  STG.E desc[UR10][R8.64], R23 ;  /* 0x0000001708007986 */ /* 0x0041e8000c10190a */
[----:B---3--:R1:W-:Y:S04]  /*0f00*/  STG.E desc[UR10][R6.64], R25 ;  /* 0x0000001906007986 */ /* 0x0083e8000c10190a */
        /* <DEDUP_REMOVED lines=8> */
[----:B0-----:R-:W1:Y:S01]  /*0f90*/  F2I.FTZ.U32.TRUNC.NTZ R9, R22 ;  /* 0x0000001600097305 */ /* 0x001e62000021f000 */
[----:B------:R-:W-:Y:S01]  /*0fa0*/  IMAD.MOV.U32 R8, RZ, RZ, RZ ;  /* 0x000000ffff087224 */ /* 0x000fe200078e00ff */
[----:B------:R-:W-:Y:S02]  /*0fb0*/  IABS R23, R27 ;  /* 0x0000001b00177213 */ /* 0x000fe40000000000 */
[----:B-1----:R-:W-:-:S05]  /*0fc0*/  IADD3 R6, PT, PT, RZ, -R9, RZ ;  /* 0x80000009ff067210 */ /* 0x002fca0007ffe0ff */
[----:B------:R-:W-:Y:S01]  /*0fd0*/  IMAD R7, R6, R5, RZ ;  /* 0x0000000506077224 */ /* 0x000fe200078e02ff */
[----:B------:R-:W-:Y:S02]  /*0fe0*/  IABS R6, R16 ;  /* 0x0000001000067213 */ /* 0x000fe40000000000 */
[----:B------:R-:W-:Y:S01]  /*0ff0*/  IADD3 R23, PT, PT, RZ, -R23, RZ ;  /* 0x80000017ff177210 */ /* 0x000fe20007ffe0ff */
        /* <DEDUP_REMOVED lines=45> */
[----:B------:R-:W-:Y:S02]  /*12d0*/  ISETP.GT.U32.AND P2, PT, R16, R13, PT ;  /* 0x0000000d1000720c */ /* 0x000fe40003f44070 */
[----:B------:R-:W-:-:S11]  /*12e0*/  LOP3.LUT R12, R5, R20, RZ, 0x3c, !PT ;  /* 0x00000014050c7212 */ /* 0x000fd600078e3cff */
[----:B------:R-:W-:-:S04]  /*12f0*/  @!P2 IADD3 R13, PT, PT, R13, -R16, RZ ;  /* 0x800000100d0da210 */ /* 0x000fc80007ffe0ff */
[----:B------:R-:W-:Y:S02]  /*1300*/  ISETP.GE.U32.AND P0, PT, R13, R16, PT ;  /* 0x000000100d00720c */ /* 0x000fe40003f06070 */
[----:B------:R-:W-:Y:S02]  /*1310*/  @!P2 IADD3 R14, PT, PT, R14, 0x1, RZ ;  /* 0x000000010e0ea810 */ /* 0x000fe40007ffe0ff */
[----:B------:R-:W-:Y:S02]  /*1320*/  ISETP.GE.AND P1, PT, R12, RZ, PT ;  /* 0x000000ff0c00720c */ /* 0x000fe40003f26270 */
[----:B------:R-:W-:-:S07]  /*1330*/  ISETP.NE.AND P2, PT, R20, RZ, PT ;  /* 0x000000ff1400720c */ /* 0x000fce0003f45270 */
        /* <DEDUP_REMOVED lines=133> */
[----:B------:R-:W3:Y:S04]  /*1b90*/  LDG.E R23, desc[UR10][R6.64] ;  /* 0x0000000a06177981 */ /* 0x000ee8000c1e1900 */
[----:B------:R-:W4:Y:S01]  /*1ba0*/  LDG.E R21, desc[UR10][R8.64] ;  /* 0x0000000a08157981 */ /* 0x000f22000c1e1900 */
[----:B------:R-:W-:-:S04]  /*1bb0*/  UIADD3 UR4, UPT, UPT, UR4, 0x8, URZ ;  /* 0x0000000804047890 */ /* 0x000fc8000fffe0ff */
[----:B------:R-:W-:Y:S01]  /*1bc0*/  UISETP.NE.AND UP0, UPT, UR4, UR7, UPT ;  /* 0x000000070400728c */ /* 0x000fe2000bf05270 */
[----:B------:R-:W-:Y:S01]  /*1bd0*/  IMAD.MOV.U32 R5, RZ, RZ, R18 ;  /* 0x000000ffff057224 */ /* 0x000fe200078e0012 */
[----:B---3--:R2:W-:Y:S04]  /*1be0*/  STG.E desc[UR10][R8.64], R23 ;  /* 0x0000001708007986 */ /* 0x0085e8000c10190a */
[----:B----4-:R2:W-:Y:S03]  /*1bf0*/  STG.E desc[UR10][R6.64], R21 ;  /* 0x0000001506007986 */ /* 0x0105e6000c10190a */
[----:B------:R-:W-:Y:S05]  /*1c00*/  BRA.U UP0, `(.L_x_7) ;  /* 0xffffffed00007547 */ /* 0x000fea000b83ffff */
.L_x_6:
[----:B------:R-:W-:Y:S05]  /*1c10*/  BRA.U !UP1, `(.L_x_5) ;  /* 0x0000001109547547 */ /* 0x000fea000b800000 */
[----:B------:R-:W1:Y:S01]  /*1c20*/  LDCU UR4, c[0x0][0x384] ;  /* 0x00007080ff0477ac */ /* 0x000e620008000800 */
[----:B------:R-:W-:Y:S02]  /*1c30*/  UISETP.GE.U32.AND UP0, UPT, UR8, 0x4, UPT ;  /* 0x000000040800788c */ /* 0x000fe4000bf06070 */
[----:B-1----:R-:W-:-:S04]  /*1c40*/  ULOP3.LUT UR7, UR4, 0x3, URZ, 0xc0, !UPT ;  /* 0x0000000304077892 */ /* 0x002fc8000f8ec0ff */
[----:B------:R-:W-:-:S03]  /*1c50*/  UISETP.NE.AND UP1, UPT, UR7, URZ, UPT ;  /* 0x000000ff0700728c */ /* 0x000fc6000bf25270 */
[----:B------:R-:W-:Y:S08]  /*1c60*/  BRA.U !UP0, `(.L_x_8) ;  /* 0x0000000908747547 */ /* 0x000ff0000b800000 */
[----:B0-2---:R-:W-:Y:S02]  /*1c70*/  IADD3 R21, PT, PT, R3, -0x1, RZ ;  /* 0xffffffff03157810 */ /* 0x005fe40007ffe0ff */
[----:B------:R-:W-:Y:S02]  /*1c80*/  IABS R15, R5 ;  /* 0x00000005000f7213 */ /* 0x000fe40000000000 */
[----:B------:R-:W-:-:S04]  /*1c90*/  IADD3 R12, PT, PT, -R21, UR6, RZ ;  /* 0x00000006150c7c10 */ /* 0x000fc8000fffe1ff */
[-C--:B------:R-:W-:Y:S02]  /*1ca0*/  IABS R9, R12.reuse ;  /* 0x0000000c00097213 */ /* 0x080fe40000000000 */
[----:B------:R-:W-:Y:S02]  /*1cb0*/  IABS R16, R12 ;  /* 0x0000000c00107213 */ /* 0x000fe40000000000 */
[----:B------:R-:W0:Y:S08]  /*1cc0*/  I2F.RP R8, R9 ;  /* 0x0000000900087306 */ /* 0x000e300000209400 */
[----:B0-----:R-:W0:Y:S02]  /*1cd0*/  MUFU.RCP R8, R8 ;  /* 0x0000000800087308 */ /* 0x001e240000001000 */
[----:B0-----:R-:W-:-:S06]  /*1ce0*/  IADD3 R6, PT, PT, R8, 0xffffffe, RZ ;  /* 0x0ffffffe08067810 */ /* 0x001fcc0007ffe0ff */
[----:B------:R0:W1:Y:S02]  /*1cf0*/  F2I.FTZ.U32.TRUNC.NTZ R7, R6 ;  /* 0x0000000600077305 */ /* 0x000064000021f000 */
[----:B0-----:R-:W-:Y:S02]  /*1d00*/  HFMA2 R6, -RZ, RZ, 0, 0 ;  /* 0x00000000ff067431 */ /* 0x001fe400000001ff */
[----:B-1----:R-:W-:-:S04]  /*1d10*/  IMAD.MOV R14, RZ, RZ, -R7 ;  /* 0x000000ffff0e7224 */ /* 0x002fc800078e0a07 */
[----:B------:R-:W-:Y:S01]  /*1d20*/  IMAD R13, R14, R9, RZ ;  /* 0x000000090e0d7224 */ /* 0x000fe200078e02ff */
[----:B------:R-:W-:-:S03]  /*1d30*/  MOV R14, R15 ;  /* 0x0000000f000e7202 */ /* 0x000fc60000000f00 */
[----:B------:R-:W-:-:S04]  /*1d40*/  IMAD.HI.U32 R7, R7, R13, R6 ;  /* 0x0000000d07077227 */ /* 0x000fc800078e0006 */
[----:B------:R-:W-:Y:S02]  /*1d50*/  IMAD.MOV R13, RZ, RZ, -R16 ;  /* 0x000000ffff0d7224 */ /* 0x000fe400078e0a10 */
[----:B------:R-:W-:-:S04]  /*1d60*/  IMAD.HI.U32 R8, R7, R14, RZ ;  /* 0x0000000e07087227 */ /* 0x000fc800078e00ff */
[----:B------:R-:W-:-:S05]  /*1d70*/  IMAD R6, R8, R13, R14 ;  /* 0x0000000d08067224 */ /* 0x000fca00078e020e */
[----:B------:R-:W-:-:S13]  /*1d80*/  ISETP.GT.U32.AND P2, PT, R9, R6, PT ;  /* 0x000000060900720c */ /* 0x000fda0003f44070 */
[-C--:B------:R-:W-:Y:S02]  /*1d90*/  @!P2 IADD3 R6, PT, PT, R6, -R9.reuse, RZ ;  /* 0x800000090606a210 */ /* 0x080fe40007ffe0ff */
[----:B------:R-:W-:Y:S02]  /*1da0*/  @!P2 IADD3 R8, PT, PT, R8, 0x1, RZ ;  /* 0x000000010808a810 */ /* 0x000fe40007ffe0ff */
[----:B------:R-:W-:Y:S02]  /*1db0*/  ISETP.GE.U32.AND P0, PT, R6, R9, PT ;  /* 0x000000090600720c */ /* 0x000fe40003f06070 */
[----:B------:R-:W-:Y:S02]  /*1dc0*/  LOP3.LUT R6, R5, R12, RZ, 0x3c, !PT ;  /* 0x0000000c05067212 */ /* 0x000fe400078e3cff */
[----:B------:R-:W-:Y:S02]  /*1dd0*/  ISETP.NE.AND P2, PT, R12, RZ, PT ;  /* 0x000000ff0c00720c */ /* 0x000fe40003f45270 */
[----:B------:R-:W-:-:S07]  /*1de0*/  ISETP.GE.AND P1, PT, R6, RZ, PT ;  /* 0x000000ff0600720c */ /* 0x000fce0003f26270 */
[----:B------:R-:W-:-:S06]  /*1df0*/  @P0 VIADD R8, R8, 0x1 ;  /* 0x0000000108080836 */ /* 0x000fcc0000000000 */
[----:B------:R-:W-:Y:S02]  /*1e00*/  @!P1 IADD3 R8, PT, PT, -R8, RZ, RZ ;  /* 0x000000ff08089210 */ /* 0x000fe40007ffe1ff */
[----:B------:R-:W-:-:S04]  /*1e10*/  @!P2 LOP3.LUT R8, RZ, R12, RZ, 0x33, !PT ;  /* 0x0000000cff08a212 */ /* 0x000fc800078e33ff */
[----:B------:R-:W-:-:S05]  /*1e20*/  IADD3 R6, PT, PT, -R8, RZ, RZ ;  /* 0x000000ff08067210 */ /* 0x000fca0007ffe1ff */
[----:B------:R-:W-:-:S04]  /*1e30*/  IMAD R12, R12, R6, R5 ;  /* 0x000000060c0c7224 */ /* 0x000fc800078e0205 */
[C---:B------:R-:W-:Y:S02]  /*1e40*/  IMAD.IADD R12, R21.reuse, 0x1, R12 ;  /* 0x00000001150c7824 */ /* 0x040fe400078e020c */
[----:B------:R-:W-:Y:S02]  /*1e50*/  IMAD R21, R21, UR12, RZ ;  /* 0x0000000c15157c24 */ /* 0x000fe4000f8e02ff */
        /* <DEDUP_REMOVED lines=10> */
[----:B0-----:R-:W-:-:S06]  /*1f00*/  IADD3 R6, PT, PT, R16, 0xffffffe, RZ ;  /* 0x0ffffffe10067810 */ /* 0x001fcc0007ffe0ff */
[----:B------:R0:W1:Y:S01]  /*1f10*/  F2I.FTZ.U32.TRUNC.NTZ R7, R6 ;  /* 0x0000000600077305 */ /* 0x000062000021f000 */
[----:B------:R-:W-:Y:S02]  /*1f20*/  IABS R16, R8 ;  /* 0x0000000800107213 */ /* 0x000fe40000000000 */
[----:B0-----:R-:W-:Y:S01]  /*1f30*/  MOV R6, RZ ;  /* 0x000000ff00067202 */ /* 0x001fe20000000f00 */
[----:B-1----:R-:W-:-:S04]  /*1f40*/  IMAD.MOV R18, RZ, RZ, -R7 ;  /* 0x000000ffff127224 */ /* 0x002fc800078e0a07 */
[----:B------:R-:W-:Y:S01]  /*1f50*/  IMAD R25, R18, R5, RZ ;  /* 0x0000000512197224 */ /* 0x000fe200078e02ff */
[----:B------:R-:W-:-:S03]  /*1f60*/  IABS R18, R23 ;  /* 0x0000001700127213 */ /* 0x000fc60000000000 */
[----:B------:R-:W-:Y:S01]  /*1f70*/  IMAD.HI.U32 R7, R7, R25, R6 ;  /* 0x0000001907077227 */ /* 0x000fe200078e0006 */
[----:B------:R-:W-:-:S05]  /*1f80*/  IADD3 R18, PT, PT, RZ, -R18, RZ ;  /* 0x80000012ff127210 */ /* 0x000fca0007ffe0ff */
[----:B------:R-:W-:-:S04]  /*1f90*/  IMAD.HI.U32 R7, R7, R16, RZ ;  /* 0x0000001007077227 */ /* 0x000fc800078e00ff */
[----:B------:R-:W-:-:S05]  /*1fa0*/  IMAD R6, R7, R18, R16 ;  /* 0x0000001207067224 */ /* 0x000fca00078e0210 */
[----:B------:R-:W-:-:S13]  /*1fb0*/  ISETP.GT.U32.AND P2, PT, R5, R6, PT ;  /* 0x000000060500720c */ /* 0x000fda0003f44070 */
[----:B------:R-:W-:-:S05]  /*1fc0*/  @!P2 IMAD.IADD R6, R6, 0x1, -R5 ;  /* 0x000000010606a824 */ /* 0x000fca00078e0a05 */
[----:B------:R-:W-:Y:S02]  /*1fd0*/  ISETP.GE.U32.AND P0, PT, R6, R5, PT ;  /* 0x000000050600720c */ /* 0x000fe40003f06070 */
[----:B------:R-:W-:Y:S02]  /*1fe0*/  LOP3.LUT R5, R8, R23, RZ, 0x3c, !PT ;  /* 0x0000001708057212 */ /* 0x000fe400078e3cff */
[----:B------:R-:W-:Y:S02]  /*1ff0*/  @!P2 IADD3 R7, PT, PT, R7, 0x1, RZ ;  /* 0x000000010707a810 */ /* 0x000fe40007ffe0ff */
[----:B------:R-:W-:Y:S02]  /*2000*/  ISETP.GE.AND P1, PT, R5, RZ, PT ;  /* 0x000000ff0500720c */ /* 0x000fe40003f26270 */
[----:B------:R-:W-:-:S05]  /*2010*/  ISETP.NE.AND P2, PT, R23, RZ, PT ;  /* 0x000000ff1700720c */ /* 0x000fca0003f45270 */
[----:B------:R-:W-:-:S05]  /*2020*/  @P0 IADD3 R7, PT, PT, R7, 0x1, RZ ;  /* 0x0000000107070810 */ /* 0x000fca0007ffe0ff */
[----:B------:R-:W-:-:S05]  /*2030*/  IMAD.MOV.U32 R5, RZ, RZ, R7 ;  /* 0x000000ffff057224 */ /* 0x000fca00078e0007 */
[----:B------:R-:W-:Y:S02]  /*2040*/  @!P1 IADD3 R5, PT, PT, -R5, RZ, RZ ;  /* 0x000000ff05059210 */ /* 0x000fe40007ffe1ff */
[----:B------:R-:W-:-:S04]  /*2050*/  @!P2 LOP3.LUT R5, RZ, R23, RZ, 0x33, !PT ;  /* 0x00000017ff05a212 */ /* 0x000fc800078e33ff */
[----:B------:R-:W-:-:S05]  /*2060*/  IADD3 R6, PT, PT, -R5, RZ, RZ ;  /* 0x000000ff05067210 */ /* 0x000fca0007ffe1ff */
[----:B------:R-:W-:-:S04]  /*2070*/  IMAD R8, R23, R6, R8 ;  /* 0x0000000617087224 */ /* 0x000fc800078e0208 */
[----:B------:R-:W-:Y:S01]  /*2080*/  IMAD.IADD R8, R9, 0x1, R8 ;  /* 0x0000000109087824 */ /* 0x000fe200078e0208 */
        /* <DEDUP_REMOVED lines=8> */
[----:B------:R-:W-:-:S04]  /*2110*/  IADD3 R18, PT, PT, R3, -0x3, RZ ;  /* 0xfffffffd03127810 */ /* 0x000fc80007ffe0ff */
[----:B------:R-:W-:-:S04]  /*2120*/  IADD3 R20, PT, PT, -R18, UR6, RZ ;  /* 0x0000000612147c10 */ /* 0x000fc8000fffe1ff */
[----:B------:R-:W-:-:S04]  /*2130*/  IABS R16, R20 ;  /* 0x0000001400107213 */ /* 0x000fc80000000000 */
[----:B------:R-:W4:Y:S08]  /*2140*/  I2F.RP R22, R16 ;  /* 0x0000001000167306 */ /* 0x000f300000209400 */
[----:B----4-:R-:W4:Y:S02]  /*2150*/  MUFU.RCP R22, R22 ;  /* 0x0000001600167308 */ /* 0x010f240000001000 */
[----:B----4-:R-:W-:-:S06]  /*2160*/  VIADD R24, R22, 0xffffffe ;  /* 0x0ffffffe16187836 */ /* 0x010fcc0000000000 */
[----:B0-----:R-:W0:Y:S01]  /*2170*/  F2I.FTZ.U32.TRUNC.NTZ R13, R24 ;  /* 0x00000018000d7305 */ /* 0x001e22000021f000 */
[----:B------:R-:W-:Y:S01]  /*2180*/  HFMA2 R12, -RZ, RZ, 0, 0 ;  /* 0x00000000ff0c7431 */ /* 0x000fe200000001ff */
[----:B------:R-:W-:Y:S02]  /*2190*/  IABS R17, R20 ;  /* 0x0000001400117213 */ /* 0x000fe40000000000 */
[----:B-1----:R-:W-:Y:S02]  /*21a0*/  IABS R14, R5 ;  /* 0x00000005000e7213 */ /* 0x002fe40000000000 */
[----:B0-----:R-:W-:Y:S01]  /*21b0*/  IADD3 R15, PT, PT, RZ, -R13, RZ ;  /* 0x8000000dff0f7210 */ /* 0x001fe20007ffe0ff */
[----:B------:R-:W-:-:S04]  /*21c0*/  IMAD.MOV R17, RZ, RZ, -R17 ;  /* 0x000000ffff117224 */ /* 0x000fc800078e0a11 */
[----:B------:R-:W-:-:S04]  /*21d0*/  IMAD R15, R15, R16, RZ ;  /* 0x000000100f0f7224 */ /* 0x000fc800078e02ff */
[----:B------:R-:W-:Y:S01]  /*21e0*/  IMAD.HI.U32 R12, R13, R15, R12 ;  /* 0x0000000f0d0c7227 */ /* 0x000fe200078e000c */
[----:B------:R-:W-:Y:S02]  /*21f0*/  MOV R13, R14 ;  /* 0x0000000e000d7202 */ /* 0x000fe40000000f00 */
[----:B------:R-:W-:-:S03]  /*2200*/  MOV R14, R17 ;  /* 0x00000011000e7202 */ /* 0x000fc60000000f00 */
        /* <DEDUP_REMOVED lines=42> */
[----:B------:R-:W-:Y:S02]  /*24b0*/  ISETP.GT.U32.AND P2, PT, R18, R7, PT ;  /* 0x000000071200720c */ /* 0x000fe40003f44070 */
[----:B------:R-:W-:-:S11]  /*24c0*/  LOP3.LUT R6, R16, R5, RZ, 0x3c, !PT ;  /* 0x0000000510067212 */ /* 0x000fd600078e3cff */
[----:B------:R-:W-:-:S05]  /*24d0*/  @!P2 IMAD.IADD R7, R7, 0x1, -R18 ;  /* 0x000000010707a824 */ /* 0x000fca00078e0a12 */
[----:B------:R-:W-:Y:S02]  /*24e0*/  ISETP.GE.U32.AND P0, PT, R7, R18, PT ;  /* 0x000000120700720c */ /* 0x000fe40003f06070 */
[----:B------:R-:W-:Y:S02]  /*24f0*/  @!P2 IADD3 R8, PT, PT, R8, 0x1, RZ ;  /* 0x000000010808a810 */ /* 0x000fe40007ffe0ff */
[----:B------:R-:W-:Y:S02]  /*2500*/  ISETP.GE.AND P1, PT, R6, RZ, PT ;  /* 0x000000ff0600720c */ /* 0x000fe40003f26270 */
[----:B------:R-:W-:-:S07]  /*2510*/  ISETP.NE.AND P2, PT, R5, RZ, PT ;  /* 0x000000ff0500720c */ /* 0x000fce0003f45270 */
        /* <DEDUP_REMOVED lines=15> */
[----:B------:R-:W-:-:S03]  /*2610*/  MOV R5, R18 ;  /* 0x0000001200057202 */ /* 0x000fc60000000f00 */
[----:B--2---:R1:W-:Y:S04]  /*2620*/  STG.E desc[UR10][R8.64], R23 ;  /* 0x0000001708007986 */ /* 0x0043e8000c10190a */
[----:B---3--:R1:W-:Y:S02]  /*2630*/  STG.E desc[UR10][R6.64], R21 ;  /* 0x0000001506007986 */ /* 0x0083e4000c10190a */
.L_x_8:
[----:B------:R-:W-:Y:S05]  /*2640*/  BRA.U !UP1, `(.L_x_5) ;  /* 0x0000000509c87547 */ /* 0x000fea000b800000 */
[----:B------:R-:W-:Y:S02]  /*2650*/  UISETP.NE.AND UP0, UPT, UR7, 0x1, UPT ;  /* 0x000000010700788c */ /* 0x000fe4000bf05270 */
[----:B------:R-:W-:-:S04]  /*2660*/  ULOP3.LUT UR4, UR4, 0x1, URZ, 0xc0, !UPT ;  /* 0x0000000104047892 */ /* 0x000fc8000f8ec0ff */
[----:B------:R-:W-:-:S03]  /*2670*/  UISETP.NE.U32.AND UP1, UPT, UR4, 0x1, UPT ;  /* 0x000000010400788c */ /* 0x000fc6000bf25070 */
[----:B------:R-:W-:Y:S08]  /*2680*/  BRA.U !UP0, `(.L_x_9) ;  /* 0x0000000508307547 */ /* 0x000ff0000b800000 */
[----:B012---:R-:W-:Y:S01]  /*2690*/  VIADD R6, R3, 0xffffffff ;  /* 0xffffffff03067836 */ /* 0x007fe20000000000 */
[----:B------:R-:W-:-:S04]  /*26a0*/  IABS R18, R5 ;  /* 0x0000000500127213 */ /* 0x000fc80000000000 */
[----:B------:R-:W-:-:S04]  /*26b0*/  IADD3 R14, PT, PT, -R6, UR6, RZ ;  /* 0x00000006060e7c10 */ /* 0x000fc8000fffe1ff */
[-C--:B------:R-:W-:Y:S02]  /*26c0*/  IABS R16, R14.reuse ;  /* 0x0000000e00107213 */ /* 0x080fe40000000000 */
[----:B------:R-:W-:Y:S02]  /*26d0*/  IABS R12, R14 ;  /* 0x0000000e000c7213 */ /* 0x000fe40000000000 */
[----:B------:R-:W0:Y:S08]  /*26e0*/  I2F.RP R7, R16 ;  /* 0x0000001000077306 */ /* 0x000e300000209400 */
[----:B0-----:R-:W0:Y:S02]  /*26f0*/  MUFU.RCP R7, R7 ;  /* 0x0000000700077308 */ /* 0x001e240000001000 */
[----:B0-----:R-:W-:-:S02]  /*2700*/  IADD3 R8, PT, PT, R7, 0xffffffe, RZ ;  /* 0x0ffffffe07087810 */ /* 0x001fc40007ffe0ff */
[----:B------:R-:W-:-:S04]  /*2710*/  IADD3 R7, PT, PT, RZ, -R12, RZ ;  /* 0x8000000cff077210 */ /* 0x000fc80007ffe0ff */
[----:B------:R0:W1:Y:S02]  /*2720*/  F2I.FTZ.U32.TRUNC.NTZ R9, R8 ;  /* 0x0000000800097305 */ /* 0x000064000021f000 */
[----:B0-----:R-:W-:Y:S01]  /*2730*/  IMAD.MOV.U32 R8, RZ, RZ, RZ ;  /* 0x000000ffff087224 */ /* 0x001fe200078e00ff */
[----:B-1----:R-:W-:-:S05]  /*2740*/  IADD3 R13, PT, PT, RZ, -R9, RZ ;  /* 0x80000009ff0d7210 */ /* 0x002fca0007ffe0ff */
[----:B------:R-:W-:-:S04]  /*2750*/  IMAD R13, R13, R16, RZ ;  /* 0x000000100d0d7224 */ /* 0x000fc800078e02ff */
[----:B------:R-:W-:-:S06]  /*2760*/  IMAD.HI.U32 R9, R9, R13, R8 ;  /* 0x0000000d09097227 */ /* 0x000fcc00078e0008 */
        /* <DEDUP_REMOVED lines=14> */
[----:B------:R-:W-:-:S05]  /*2850*/  IADD3 R5, PT, PT, R6, R5, RZ ;  /* 0x0000000506057210 */ /* 0x000fca0007ffe0ff */
        /* <DEDUP_REMOVED lines=8> */
[-C--:B------:R-:W-:Y:S02]  /*28e0*/  IABS R14, R19.reuse ;  /* 0x00000013000e7213 */ /* 0x080fe40000000000 */
[----:B------:R-:W-:Y:S02]  /*28f0*/  IABS R20, R19 ;  /* 0x0000001300147213 */ /* 0x000fe40000000000 */
[----:B------:R-:W0:Y:S08]  /*2900*/  I2F.RP R18, R14 ;  /* 0x0000000e00127306 */ /* 0x000e300000209400 */
[----:B0-----:R-:W0:Y:S02]  /*2910*/  MUFU.RCP R18, R18 ;  /* 0x0000001200127308 */ /* 0x001e240000001000 */
[----:B0-----:R-:W-:Y:S01]  /*2920*/  VIADD R16, R18, 0xffffffe ;  /* 0x0ffffffe12107836 */ /* 0x001fe20000000000 */
[----:B------:R-:W-:-:S05]  /*2930*/  IABS R18, R12 ;  /* 0x0000000c00127213 */ /* 0x000fca0000000000 */
[----:B------:R0:W1:Y:S02]  /*2940*/  F2I.FTZ.U32.TRUNC.NTZ R17, R16 ;  /* 0x0000001000117305 */ /* 0x000064000021f000 */
[----:B0-----:R-:W-:Y:S01]  /*2950*/  HFMA2 R16, -RZ, RZ, 0, 0 ;  /* 0x00000000ff107431 */ /* 0x001fe200000001ff */
[----:B-1----:R-:W-:-:S05]  /*2960*/  IADD3 R21, PT, PT, RZ, -R17, RZ ;  /* 0x80000011ff157210 */ /* 0x002fca0007ffe0ff */
[----:B------:R-:W-:-:S04]  /*2970*/  IMAD R21, R21, R14, RZ ;  /* 0x0000000e15157224 */ /* 0x000fc800078e02ff */
        /* <DEDUP_REMOVED lines=11> */
[----:B------:R-:W-:-:S05]  /*2a30*/  @P0 VIADD R17, R17, 0x1 ;  /* 0x0000000111110836 */ /* 0x000fca0000000000 */
[----:B------:R-:W-:-:S04]  /*2a40*/  MOV R14, R17 ;  /* 0x00000011000e7202 */ /* 0x000fc80000000f00 */
[----:B------:R-:W-:Y:S02]  /*2a50*/  @!P1 IADD3 R14, PT, PT, -R14, RZ, RZ ;  /* 0x000000ff0e0e9210 */ /* 0x000fe40007ffe1ff */
[----:B------:R-:W-:-:S05]  /*2a60*/  @!P2 LOP3.LUT R14, RZ, R19, RZ, 0x33, !PT ;  /* 0x00000013ff0ea212 */ /* 0x000fca00078e33ff */
[----:B------:R-:W-:-:S04]  /*2a70*/  IMAD.MOV R16, RZ, RZ, -R14 ;  /* 0x000000ffff107224 */ /* 0x000fc800078e0a0e */
[----:B------:R-:W-:Y:S01]  /*2a80*/  IMAD R12, R19, R16, R12 ;  /* 0x00000010130c7224 */ /* 0x000fe200078e020c */
[----:B------:R-:W-:-:S04]  /*2a90*/  IADD3 R19, PT, PT, R5, -UR12, RZ ;  /* 0x8000000c05137c10 */ /* 0x000fc8000fffe0ff */
[----:B------:R-:W-:Y:S01]  /*2aa0*/  IADD3 R12, PT, PT, R3, R12, RZ ;  /* 0x0000000c030c7210 */ /* 0x000fe20007ffe0ff */
[----:B------:R-:W-:-:S04]  /*2ab0*/  IMAD.WIDE.U32 R18, R19, 0x4, R10 ;  /* 0x0000000413127825 */ /* 0x000fc800078e000a */
[----:B------:R-:W-:-:S04]  /*2ac0*/  IMAD R17, R12, UR12, RZ ;  /* 0x0000000c0c117c24 */ /* 0x000fc8000f8e02ff */
[----:B------:R-:W-:Y:S01]  /*2ad0*/  IMAD.WIDE.U32 R16, R17, 0x4, R10 ;  /* 0x0000000411107825 */ /* 0x000fe200078e000a */
[----:B--2---:R4:W-:Y:S04]  /*2ae0*/  STG.E desc[UR10][R6.64], R15 ;  /* 0x0000000f06007986 */ /* 0x0049e8000c10190a */
[----:B---3--:R4:W-:Y:S04]  /*2af0*/  STG.E desc[UR10][R8.64], R13 ;  /* 0x0000000d08007986 */ /* 0x0089e8000c10190a */
[----:B------:R-:W2:Y:S04]  /*2b00*/  LDG.E R23, desc[UR10][R16.64] ;  /* 0x0000000a10177981 */ /* 0x000ea8000c1e1900 */
[----:B------:R-:W3:Y:S01]  /*2b10*/  LDG.E R21, desc[UR10][R18.64] ;  /* 0x0000000a12157981 */ /* 0x000ee2000c1e1900 */
[----:B------:R-:W-:-:S03]  /*2b20*/  IMAD.MOV.U32 R5, RZ, RZ, R14 ;  /* 0x000000ffff057224 */ /* 0x000fc600078e000e */
[----:B--2---:R4:W-:Y:S04]  /*2b30*/  STG.E desc[UR10][R18.64], R23 ;  /* 0x0000001712007986 */ /* 0x0049e8000c10190a */
[----:B---3--:R4:W-:Y:S02]  /*2b40*/  STG.E desc[UR10][R16.64], R21 ;  /* 0x0000001510007986 */ /* 0x0089e4000c10190a */
.L_x_9:
[----:B------:R-:W-:Y:S05]  /*2b50*/  BRA.U UP1, `(.L_x_5) ;  /* 0x0000000101847547 */ /* 0x000fea000b800000 */
[----:B012---:R-:W-:Y:S02]  /*2b60*/  IADD3 R14, PT, PT, R3, -0x1, RZ ;  /* 0xffffffff030e7810 */ /* 0x007fe40007ffe0ff */
[----:B------:R-:W-:Y:S02]  /*2b70*/  IABS R12, R5 ;  /* 0x00000005000c7213 */ /* 0x000fe40000000000 */
[----:B----4-:R-:W-:Y:S02]  /*2b80*/  IADD3 R15, PT, PT, -R14, UR6, RZ ;  /* 0x000000060e0f7c10 */ /* 0x010fe4000fffe1ff */
[----:B------:R-:W-:Y:S02]  /*2b90*/  ISETP.GE.AND P2, PT, R5, RZ, PT ;  /* 0x000000ff0500720c */ /* 0x000fe40003f46270 */
[-C--:B------:R-:W-:Y:S02]  /*2ba0*/  IABS R8, R15.reuse ;  /* 0x0000000f00087213 */ /* 0x080fe40000000000 */
[----:B------:R-:W-:-:S02]  /*2bb0*/  IABS R13, R15 ;  /* 0x0000000f000d7213 */ /* 0x000fc40000000000 */
[----:B------:R-:W0:Y:S08]  /*2bc0*/  I2F.RP R3, R8 ;  /* 0x0000000800037306 */ /* 0x000e300000209400 */
[----:B0-----:R-:W0:Y:S02]  /*2bd0*/  MUFU.RCP R3, R3 ;  /* 0x0000000300037308 */ /* 0x001e240000001000 */
[----:B0-----:R-:W-:-:S02]  /*2be0*/  IADD3 R6, PT, PT, R3, 0xffffffe, RZ ;  /* 0x0ffffffe03067810 */ /* 0x001fc40007ffe0ff */
[----:B------:R-:W-:-:S04]  /*2bf0*/  IADD3 R3, PT, PT, RZ, -R13, RZ ;  /* 0x8000000dff037210 */ /* 0x000fc80007ffe0ff */
[----:B------:R0:W1:Y:S02]  /*2c00*/  F2I.FTZ.U32.TRUNC.NTZ R7, R6 ;  /* 0x0000000600077305 */ /* 0x000064000021f000 */
[----:B0-----:R-:W-:Y:S02]  /*2c10*/  HFMA2 R6, -RZ, RZ, 0, 0 ;  /* 0x00000000ff067431 */ /* 0x001fe400000001ff */
[----:B-1----:R-:W-:-:S04]  /*2c20*/  IMAD.MOV R9, RZ, RZ, -R7 ;  /* 0x000000ffff097224 */ /* 0x002fc800078e0a07 */
[----:B------:R-:W-:-:S04]  /*2c30*/  IMAD R9, R9, R8, RZ ;  /* 0x0000000809097224 */ /* 0x000fc800078e02ff */
[----:B------:R-:W-:-:S06]  /*2c40*/  IMAD.HI.U32 R7, R7, R9, R6 ;  /* 0x0000000907077227 */ /* 0x000fcc00078e0006 */
[----:B------:R-:W-:-:S04]  /*2c50*/  IMAD.HI.U32 R7, R7, R12, RZ ;  /* 0x0000000c07077227 */ /* 0x000fc800078e00ff */
[----:B------:R-:W-:-:S05]  /*2c60*/  IMAD R7, R7, R3, R12 ;  /* 0x0000000307077224 */ /* 0x000fca00078e020c */
[----:B------:R-:W-:-:S13]  /*2c70*/  ISETP.GT.U32.AND P0, PT, R8, R7, PT ;  /* 0x000000070800720c */ /* 0x000fda0003f04070 */
[----:B------:R-:W-:Y:S01]  /*2c80*/  @!P0 IMAD.IADD R7, R7, 0x1, -R8 ;  /* 0x0000000107078824 */ /* 0x000fe200078e0a08 */
[----:B------:R-:W-:-:S04]  /*2c90*/  ISETP.NE.AND P0, PT, R15, RZ, PT ;  /* 0x000000ff0f00720c */ /* 0x000fc80003f05270 */
[----:B------:R-:W-:-:S13]  /*2ca0*/  ISETP.GT.U32.AND P1, PT, R8, R7, PT ;  /* 0x000000070800720c */ /* 0x000fda0003f24070 */
[----:B------:R-:W-:-:S04]  /*2cb0*/  @!P1 IADD3 R7, PT, PT, R7, -R8, RZ ;  /* 0x8000000807079210 */ /* 0x000fc80007ffe0ff */
[----:B------:R-:W-:Y:S02]  /*2cc0*/  @!P2 IADD3 R7, PT, PT, -R7, RZ, RZ ;  /* 0x000000ff0707a210 */ /* 0x000fe40007ffe1ff */
[----:B------:R-:W-:-:S05]  /*2cd0*/  @!P0 LOP3.LUT R7, RZ, R15, RZ, 0x33, !PT ;  /* 0x0000000fff078212 */ /* 0x000fca00078e33ff */
[----:B------:R-:W-:-:S04]  /*2ce0*/  IMAD.IADD R7, R14, 0x1, R7 ;  /* 0x000000010e077824 */ /* 0x000fc800078e0207 */
[----:B------:R-:W-:Y:S02]  /*2cf0*/  IMAD R9, R7, UR12, RZ ;  /* 0x0000000c07097c24 */ /* 0x000fe4000f8e02ff */
[----:B------:R-:W-:Y:S02]  /*2d00*/  IMAD R7, R14, UR12, RZ ;  /* 0x0000000c0e077c24 */ /* 0x000fe4000f8e02ff */
[----:B------:R-:W-:-:S04]  /*2d10*/  IMAD.WIDE.U32 R8, R9, 0x4, R10 ;  /* 0x0000000409087825 */ /* 0x000fc800078e000a */
[----:B------:R-:W-:Y:S01]  /*2d20*/  IMAD.WIDE.U32 R6, R7, 0x4, R10 ;  /* 0x0000000407067825 */ /* 0x000fe200078e000a */
[----:B------:R-:W2:Y:S04]  /*2d30*/  LDG.E R5, desc[UR10][R8.64] ;  /* 0x0000000a08057981 */ /* 0x000ea8000c1e1900 */
[----:B------:R-:W3:Y:S04]  /*2d40*/  LDG.E R3, desc[UR10][R6.64] ;  /* 0x0000000a06037981 */ /* 0x000ee8000c1e1900 */
[----:B--2---:R0:W-:Y:S04]  /*2d50*/  STG.E desc[UR10][R6.64], R5 ;  /* 0x0000000506007986 */ /* 0x0041e8000c10190a */
[----:B---3--:R0:W-:Y:S02]  /*2d60*/  STG.E desc[UR10][R8.64], R3 ;  /* 0x0000000308007986 */ /* 0x0081e4000c10190a */
.L_x_5:
[----:B------:R-:W-:Y:S01]  /*2d70*/  UIMAD UR4, UR6, UR6, URZ ;  /* 0x00000006060472a4 */ /* 0x000fe2000f8e02ff */
[----:B012-4-:R-:W0:Y:S01]  /*2d80*/  LDC.64 R12, c[0x0][0x398] ;  /* 0x0000e600ff0c7b82 */ /* 0x017e220000000a00 */
[----:B------:R-:W-:Y:S04]  /*2d90*/  BSSY.RECONVERGENT B0, `(.L_x_10) ;  /* 0x000000e000007945 */ /* 0x000fe80003800200 */
[----:B------:R-:W-:-:S13]  /*2da0*/  ISETP.GE.U32.AND P0, PT, R2, UR4, PT ;  /* 0x0000000402007c0c */ /* 0x000fda000bf06070 */
[----:B------:R-:W-:Y:S05]  /*2db0*/  @P0 BRA `(.L_x_11) ;  /* 0x00000000002c0947 */ /* 0x000fea0003800000 */
[----:B------:R-:W1:Y:S01]  /*2dc0*/  S2R R6, SR_CgaCtaId ;  /* 0x0000000000067919 */ /* 0x000e620000008800 */
[----:B------:R-:W2:Y:S01]  /*2dd0*/  LDC.64 R8, c[0x0][0x390] ;  /* 0x0000e400ff087b82 */ /* 0x000ea20000000a00 */
[----:B------:R-:W-:-:S04]  /*2de0*/  MOV R3, 0x400 ;  /* 0x0000040000037802 */ /* 0x000fc80000000f00 */
[----:B-1----:R-:W-:-:S07]  /*2df0*/  LEA R3, R6, R3, 0x18 ;  /* 0x0000000306037211 */ /* 0x002fce00078ec0ff */
.L_x_12:
[----:B-12---:R-:W-:-:S06]  /*2e00*/  IMAD.WIDE R6, R2, 0x4, R8 ;  /* 0x0000000402067825 */ /* 0x006fcc00078e0208 */
[----:B------:R-:W2:Y:S01]  /*2e10*/  LDG.E R6, desc[UR10][R6.64] ;  /* 0x0000000a06067981 */ /* 0x000ea2000c1e1900 */
[C---:B------:R-:W-:Y:S02]  /*2e20*/  LEA R5, R2.reuse, R3, 0x2 ;  /* 0x0000000302057211 */ /* 0x040fe400078e10ff */
[----:B------:R-:W-:-:S04]  /*2e30*/  IADD3 R2, PT, PT, R2, UR12, RZ ;  /* 0x0000000c02027c10 */ /* 0x000fc8000fffe0ff */
[----:B------:R-:W-:Y:S01]  /*2e40*/  ISETP.GE.AND P0, PT, R2, UR4, PT ;  /* 0x0000000402007c0c */ /* 0x000fe2000bf06270 */
[----:B--2---:R1:W-:-:S12]  /*2e50*/  STS [R5], R6 ;  /* 0x0000000605007388 */ /* 0x0043d80000000800 */
[----:B------:R-:W-:Y:S05]  /*2e60*/  @!P0 BRA `(.L_x_12) ;  /* 0xfffffffc00e48947 */ /* 0x000fea000383ffff */
.L_x_11:
[----:B------:R-:W-:Y:S05]  /*2e70*/  BSYNC.RECONVERGENT B0 ;  /* 0x0000000000007941 */ /* 0x000fea0003800200 */
.L_x_10:
[----:B------:R-:W-:Y:S01]  /*2e80*/  BAR.SYNC.DEFER_BLOCKING 0x0 ;  /* 0x0000000000007b1d */ /* 0x000fe20000010000 */
[----:B------:R-:W-:Y:S02]  /*2e90*/  UISETP.GE.AND UP0, UPT, UR6, 0x1, UPT ;  /* 0x000000010600788c */ /* 0x000fe4000bf06270 */
[----:B------:R-:W-:-:S04]  /*2ea0*/  IMAD R2, R0, UR6, RZ ;  /* 0x0000000600027c24 */ /* 0x000fc8000f8e02ff */
[----:B01----:R-:W-:-:S03]  /*2eb0*/  IMAD.WIDE R6, R2, 0x4, R12 ;  /* 0x0000000402067825 */ /* 0x003fc600078e020c */
[----:B------:R-:W-:Y:S05]  /*2ec0*/  BRA.U !UP0, `(.L_x_13) ;  /* 0x0000000908587547 */ /* 0x000fea000b800000 */
[----:B------:R-:W-:Y:S01]  /*2ed0*/  UIADD3 UR7, UPT, UPT, UR6, -0x1, URZ ;  /* 0xffffffff06077890 */ /* 0x000fe2000fffe0ff */
[----:B------:R-:W-:Y:S01]  /*2ee0*/  IMAD.MOV.U32 R3, RZ, RZ, RZ ;  /* 0x000000ffff037224 */ /* 0x000fe200078e00ff */
[----:B------:R-:W-:Y:S02]  /*2ef0*/  ULOP3.LUT UR4, UR6, 0xf, URZ, 0xc0, !UPT ;  /* 0x0000000f06047892 */ /* 0x000fe4000f8ec0ff */
[----:B------:R-:W-:Y:S02]  /*2f00*/  UISETP.GE.U32.AND UP1, UPT, UR7, 0xf, UPT ;  /* 0x0000000f0700788c */ /* 0x000fe4000bf26070 */
[----:B------:R-:W-:-:S07]  /*2f10*/  UISETP.NE.AND UP2, UPT, UR4, URZ, UPT ;  /* 0x000000ff0400728c */ /* 0x000fce000bf45270 */
[----:B------:R-:W-:Y:S05]  /*2f20*/  BRA.U !UP1, `(.L_x_14) ;  /* 0x00000005091c7547 */ /* 0x000fea000b800000 */
[----:B------:R-:W-:Y:S01]  /*2f30*/  ULOP3.LUT UR7, UR6, 0x7ffffff0, URZ, 0xc0, !UPT ;  /* 0x7ffffff006077892 */ /* 0x000fe2000f8ec0ff */
[----:B------:R-:W-:-:S05]  /*2f40*/  MOV R5, RZ ;  /* 0x000000ff00057202 */ /* 0x000fca0000000f00 */
[----:B------:R-:W-:-:S07]  /*2f50*/  MOV R3, UR7 ;  /* 0x0000000700037c02 */ /* 0x000fce0008000f00 */
.L_x_15:
[----:B0-----:R-:W-:-:S04]  /*2f60*/  IMAD R9, R5, UR12, RZ ;  /* 0x0000000c05097c24 */ /* 0x001fc8000f8e02ff */
[----:B------:R-:W-:-:S05]  /*2f70*/  IMAD.WIDE.U32 R12, R9, 0x4, R10 ;  /* 0x00000004090c7825 */ /* 0x000fca00078e000a */
[----:B------:R-:W2:Y:S01]  /*2f80*/  LDG.E R19, desc[UR10][R12.64] ;  /* 0x0000000a0c137981 */ /* 0x000ea2000c1e1900 */
[----:B------:R-:W-:Y:S02]  /*2f90*/  VIADD R17, R9, UR12 ;  /* 0x0000000c09117c36 */ /* 0x000fe40008000000 */
[----:B------:R-:W-:-:S04]  /*2fa0*/  IMAD.WIDE.U32 R8, R5, 0x4, R6 ;  /* 0x0000000405087825 */ /* 0x000fc800078e0006 */
[C-C-:B------:R-:W-:Y:S01]  /*2fb0*/  IMAD.WIDE.U32 R14, R17.reuse, 0x4, R10.reuse ;  /* 0x00000004110e7825 */ /* 0x140fe200078e000a */
[----:B------:R-:W-:Y:S01]  /*2fc0*/  IADD3 R21, PT, PT, R17, UR12, RZ ;  /* 0x0000000c11157c10 */ /* 0x000fe2000fffe0ff */
[----:B--2---:R0:W-:Y:S04]  /*2fd0*/  STG.E desc[UR10][R8.64], R19 ;  /* 0x0000001308007986 */ /* 0x0041e8000c10190a */
[----:B------:R-:W2:Y:S01]  /*2fe0*/  LDG.E R15, desc[UR10][R14.64] ;  /* 0x0000000a0e0f7981 */ /* 0x000ea2000c1e1900 */
[C-C-:B------:R-:W-:Y:S01]  /*2ff0*/  IMAD.WIDE.U32 R16, R21.reuse, 0x4, R10.reuse ;  /* 0x0000000415107825 */ /* 0x140fe200078e000a */
[----:B------:R-:W-:Y:S02]  /*3000*/  IADD3 R21, PT, PT, R21, UR12, RZ ;  /* 0x0000000c15157c10 */ /* 0x000fe4000fffe0ff */
[----:B--2---:R1:W-:Y:S04]  /*3010*/  STG.E desc[UR10][R8.64+0x4], R15 ;  /* 0x0000040f08007986 */ /* 0x0043e8000c10190a */
[----:B------:R-:W2:Y:S01]  /*3020*/  LDG.E R17, desc[UR10][R16.64] ;  /* 0x0000000a10117981 */ /* 0x000ea2000c1e1900 */
[----:B------:R-:W-:-:S04]  /*3030*/  IMAD.WIDE.U32 R12, R21, 0x4, R10 ;  /* 0x00000004150c7825 */ /* 0x000fc800078e000a */
[----:B------:R-:W-:Y:S01]  /*3040*/  VIADD R21, R21, UR12 ;  /* 0x0000000c15157c36 */ /* 0x000fe20008000000 */
[----:B--2---:R2:W-:Y:S04]  /*3050*/  STG.E desc[UR10][R8.64+0x8], R17 ;  /* 0x0000081108007986 */ /* 0x0045e8000c10190a */
[----:B------:R-:W3:Y:S01]  /*3060*/  LDG.E R13, desc[UR10][R12.64] ;  /* 0x0000000a0c0d7981 */ /* 0x000ee2000c1e1900 */
[C-C-:B0-----:R-:W-:Y:S01]  /*3070*/  IMAD.WIDE.U32 R18, R21.reuse, 0x4, R10.reuse ;  /* 0x0000000415127825 */ /* 0x141fe200078e000a */
[----:B------:R-:W-:Y:S02]  /*3080*/  IADD3 R21, PT, PT, R21, UR12, RZ ;  /* 0x0000000c15157c10 */ /* 0x000fe4000fffe0ff */
[----:B---3--:R0:W-:Y:S04]  /*3090*/  STG.E desc[UR10][R8.64+0xc], R13 ;  /* 0x00000c0d08007986 */ /* 0x0081e8000c10190a */
[----:B------:R-:W3:Y:S01]  /*30a0*/  LDG.E R19, desc[UR10][R18.64] ;  /* 0x0000000a12137981 */ /* 0x000ee2000c1e1900 */
[C---:B-1----:R-:W-:Y:S01]  /*30b0*/  IMAD.WIDE.U32 R14, R21.reuse, 0x4, R10 ;  /* 0x00000004150e7825 */ /* 0x042fe200078e000a */
[----:B------:R-:W-:-:S02]  /*30c0*/  IADD3 R21, PT, PT, R21, UR12, RZ ;  /* 0x0000000c15157c10 */ /* 0x000fc4000fffe0ff */
[----:B---3--:R1:W-:Y:S04]  /*30d0*/  STG.E desc[UR10][R8.64+0x10], R19 ;  /* 0x0000101308007986 */ /* 0x0083e8000c10190a */
[----:B------:R-:W3:Y:S01]  /*30e0*/  LDG.E R15, desc[UR10][R14.64] ;  /* 0x0000000a0e0f7981 */ /* 0x000ee2000c1e1900 */
[----:B--2---:R-:W-:-:S04]  /*30f0*/  IMAD.WIDE.U32 R16, R21, 0x4, R10 ;  /* 0x0000000415107825 */ /* 0x004fc800078e000a */
[----:B------:R-:W-:Y:S01]  /*3100*/  VIADD R21, R21, UR12 ;  /* 0x0000000c15157c36 */ /* 0x000fe20008000000 */
[----:B---3--:R2:W-:Y:S04]  /*3110*/  STG.E desc[UR10][R8.64+0x14], R15 ;  /* 0x0000140f08007986 */ /* 0x0085e8000c10190a */
        /* <DEDUP_REMOVED lines=33> */
[----:B--2---:R-:W-:-:S03]  /*3330*/  IMAD.WIDE.U32 R12, R21, 0x4, R10 ;  /* 0x00000004150c7825 */ /* 0x004fc600078e000a */
[----:B---3--:R0:W-:Y:S04]  /*3340*/  STG.E desc[UR10][R8.64+0x38], R17 ;  /* 0x0000381108007986 */ /* 0x0081e8000c10190a */
[----:B------:R-:W2:Y:S01]  /*3350*/  LDG.E R13, desc[UR10][R12.64] ;  /* 0x0000000a0c0d7981 */ /* 0x000ea2000c1e1900 */
[----:B------:R-:W-:-:S05]  /*3360*/  VIADD R5, R5, 0x10 ;  /* 0x0000001005057836 */ /* 0x000fca0000000000 */
[----:B------:R-:W-:Y:S01]  /*3370*/  ISETP.NE.AND P0, PT, R5, R3, PT ;  /* 0x000000030500720c */ /* 0x000fe20003f05270 */
[----:B--2---:R0:W-:-:S12]  /*3380*/  STG.E desc[UR10][R8.64+0x3c], R13 ;  /* 0x00003c0d08007986 */ /* 0x0041d8000c10190a */
[----:B------:R-:W-:Y:S05]  /*3390*/  @P0 BRA `(.L_x_15) ;  /* 0xfffffff800f00947 */ /* 0x000fea000383ffff */
.L_x_14:
[----:B------:R-:W-:Y:S05]  /*33a0*/  BRA.U !UP2, `(.L_x_13) ;  /* 0x000000050a207547 */ /* 0x000fea000b800000 */
[----:B------:R-:W-:Y:S02]  /*33b0*/  UISETP.GE.U32.AND UP1, UPT, UR4, 0x8, UPT ;  /* 0x000000080400788c */ /* 0x000fe4000bf26070 */
[----:B------:R-:W-:-:S04]  /*33c0*/  ULOP3.LUT UR7, UR6, 0x7, URZ, 0xc0, !UPT ;  /* 0x0000000706077892 */ /* 0x000fc8000f8ec0ff */
[----:B------:R-:W-:-:S03]  /*33d0*/  UISETP.NE.AND UP2, UPT, UR7, URZ, UPT ;  /* 0x000000ff0700728c */ /* 0x000fc6000bf45270 */
[----:B------:R-:W-:Y:S08]  /*33e0*/  BRA.U !UP1, `(.L_x_16) ;  /* 0x0000000109887547 */ /* 0x000ff0000b800000 */
[----:B------:R-:W-:-:S04]  /*33f0*/  IMAD R5, R3, UR12, RZ ;  /* 0x0000000c03057c24 */ /* 0x000fc8000f8e02ff */
[----:B0-----:R-:W-:-:S05]  /*3400*/  IMAD.WIDE.U32 R12, R5, 0x4, R10 ;  /* 0x00000004050c7825 */ /* 0x001fca00078e000a */
[----:B------:R-:W2:Y:S01]  /*3410*/  LDG.E R19, desc[UR10][R12.64] ;  /* 0x0000000a0c137981 */ /* 0x000ea2000c1e1900 */
[----:B------:R-:W-:Y:S01]  /*3420*/  IADD3 R5, PT, PT, R5, UR12, RZ ;  /* 0x0000000c05057c10 */ /* 0x000fe2000fffe0ff */
[----:B------:R-:W-:-:S04]  /*3430*/  IMAD.WIDE.U32 R8, R3, 0x4, R6 ;  /* 0x0000000403087825 */ /* 0x000fc800078e0006 */
[C-C-:B------:R-:W-:Y:S01]  /*3440*/  IMAD.WIDE.U32 R14, R5.reuse, 0x4, R10.reuse ;  /* 0x00000004050e7825 */ /* 0x140fe200078e000a */
[----:B------:R-:W-:Y:S01]  /*3450*/  IADD3 R5, PT, PT, R5, UR12, RZ ;  /* 0x0000000c05057c10 */ /* 0x000fe2000fffe0ff */
[----:B--2---:R0:W-:Y:S04]  /*3460*/  STG.E desc[UR10][R8.64], R19 ;  /* 0x0000001308007986 */ /* 0x0041e8000c10190a */
[----:B------:R-:W2:Y:S01]  /*3470*/  LDG.E R15, desc[UR10][R14.64] ;  /* 0x0000000a0e0f7981 */ /* 0x000ea2000c1e1900 */
[----:B------:R-:W-:-:S04]  /*3480*/  IMAD.WIDE.U32 R16, R5, 0x4, R10 ;  /* 0x0000000405107825 */ /* 0x000fc800078e000a */
[----:B------:R-:W-:Y:S01]  /*3490*/  VIADD R5, R5, UR12 ;  /* 0x0000000c05057c36 */ /* 0x000fe20008000000 */
[----:B--2---:R1:W-:Y:S04]  /*34a0*/  STG.E desc[UR10][R8.64+0x4], R15 ;  /* 0x0000040f08007986 */ /* 0x0043e8000c10190a */
[----:B------:R-:W2:Y:S01]  /*34b0*/  LDG.E R17, desc[UR10][R16.64] ;  /* 0x0000000a10117981 */ /* 0x000ea2000c1e1900 */
[C-C-:B------:R-:W-:Y:S01]  /*34c0*/  IMAD.WIDE.U32 R12, R5.reuse, 0x4, R10.reuse ;  /* 0x00000004050c7825 */ /* 0x140fe200078e000a */
[----:B------:R-:W-:Y:S02]  /*34d0*/  IADD3 R5, PT, PT, R5, UR12, RZ ;  /* 0x0000000c05057c10 */ /* 0x000fe4000fffe0ff */
[----:B--2---:R2:W-:Y:S04]  /*34e0*/  STG.E desc[UR10][R8.64+0x8], R17 ;  /* 0x0000081108007986 */ /* 0x0045e8000c10190a */
[----:B------:R-:W3:Y:S01]  /*34f0*/  LDG.E R13, desc[UR10][R12.64] ;  /* 0x0000000a0c0d7981 */ /* 0x000ee2000c1e1900 */
[C---:B0-----:R-:W-:Y:S01]  /*3500*/  IMAD.WIDE.U32 R18, R5.reuse, 0x4, R10 ;  /* 0x0000000405127825 */ /* 0x041fe200078e000a */
[----:B------:R-:W-:-:S02]  /*3510*/  IADD3 R5, PT, PT, R5, UR12, RZ ;  /* 0x0000000c05057c10 */ /* 0x000fc4000fffe0ff */
[----:B---3--:R0:W-:Y:S04]  /*3520*/  STG.E desc[UR10][R8.64+0xc], R13 ;  /* 0x00000c0d08007986 */ /* 0x0081e8000c10190a */
[----:B------:R-:W3:Y:S01]  /*3530*/  LDG.E R19, desc[UR10][R18.64] ;  /* 0x0000000a12137981 */ /* 0x000ee2000c1e1900 */
[----:B-1----:R-:W-:-:S04]  /*3540*/  IMAD.WIDE.U32 R14, R5, 0x4, R10 ;  /* 0x00000004050e7825 */ /* 0x002fc800078e000a */
[----:B------:R-:W-:Y:S01]  /*3550*/  VIADD R5, R5, UR12 ;  /* 0x0000000c05057c36 */ /* 0x000fe20008000000 */
[----:B---3--:R1:W-:Y:S04]  /*3560*/  STG.E desc[UR10][R8.64+0x10], R19 ;  /* 0x0000101308007986 */ /* 0x0083e8000c10190a */
[----:B------:R-:W3:Y:S01]  /*3570*/  LDG.E R15, desc[UR10][R14.64] ;  /* 0x0000000a0e0f7981 */ /* 0x000ee2000c1e1900 */
[C-C-:B--2---:R-:W-:Y:S01]  /*3580*/  IMAD.WIDE.U32 R16, R5.reuse, 0x4, R10.reuse ;  /* 0x0000000405107825 */ /* 0x144fe200078e000a */
[----:B------:R-:W-:Y:S02]  /*3590*/  IADD3 R5, PT, PT, R5, UR12, RZ ;  /* 0x0000000c05057c10 */ /* 0x000fe4000fffe0ff */
[----:B---3--:R1:W-:Y:S04]  /*35a0*/  STG.E desc[UR10][R8.64+0x14], R15 ;  /* 0x0000140f08007986 */ /* 0x0083e8000c10190a */
[----:B------:R-:W2:Y:S01]  /*35b0*/  LDG.E R17, desc[UR10][R16.64] ;  /* 0x0000000a10117981 */ /* 0x000ea2000c1e1900 */
[----:B0-----:R-:W-:-:S03]  /*35c0*/  IMAD.WIDE.U32 R12, R5, 0x4, R10 ;  /* 0x00000004050c7825 */ /* 0x001fc600078e000a */
[----:B--2---:R1:W-:Y:S04]  /*35d0*/  STG.E desc[UR10][R8.64+0x18], R17 ;  /* 0x0000181108007986 */ /* 0x0043e8000c10190a */
[----:B------:R-:W2:Y:S01]  /*35e0*/  LDG.E R13, desc[UR10][R12.64] ;  /* 0x0000000a0c0d7981 */ /* 0x000ea2000c1e1900 */
[----:B------:R-:W-:-:S03]  /*35f0*/  IADD3 R3, PT, PT, R3, 0x8, RZ ;  /* 0x0000000803037810 */ /* 0x000fc60007ffe0ff */
[----:B--2---:R1:W-:Y:S04]  /*3600*/  STG.E desc[UR10][R8.64+0x1c], R13 ;  /* 0x00001c0d08007986 */ /* 0x0043e8000c10190a */
.L_x_16:
[----:B------:R-:W-:Y:S05]  /*3610*/  BRA.U !UP2, `(.L_x_13) ;  /* 0x000000010a847547 */ /* 0x000fea000b800000 */
[----:B------:R-:W-:Y:S02]  /*3620*/  UISETP.GE.U32.AND UP1, UPT, UR7, 0x4, UPT ;  /* 0x000000040700788c */ /* 0x000fe4000bf26070 */
[----:B------:R-:W-:-:S04]  /*3630*/  ULOP3.LUT UR8, UR6, 0x3, URZ, 0xc0, !UPT ;  /* 0x0000000306087892 */ /* 0x000fc8000f8ec0ff */
[----:B------:R-:W-:-:S03]  /*3640*/  UISETP.NE.AND UP2, UPT, UR8, URZ, UPT ;  /* 0x000000ff0800728c */ /* 0x000fc6000bf45270 */
[----:B------:R-:W-:Y:S08]  /*3650*/  BRA.U !UP1, `(.L_x_17) ;  /* 0x0000000109487547 */ /* 0x000ff0000b800000 */
[----:B01----:R-:W-:-:S04]  /*3660*/  IMAD R9, R3, UR12, RZ ;  /* 0x0000000c03097c24 */ /* 0x003fc8000f8e02ff */
[----:B------:R-:W-:-:S05]  /*3670*/  IMAD.WIDE.U32 R12, R9, 0x4, R10 ;  /* 0x00000004090c7825 */ /* 0x000fca00078e000a */
[----:B------:R-:W2:Y:S01]  /*3680*/  LDG.E R5, desc[UR10][R12.64] ;  /* 0x0000000a0c057981 */ /* 0x000ea2000c1e1900 */
[----:B------:R-:W-:Y:S02]  /*3690*/  VIADD R17, R9, UR12 ;  /* 0x0000000c09117c36 */ /* 0x000fe40008000000 */
[----:B------:R-:W-:-:S04]  /*36a0*/  IMAD.WIDE.U32 R8, R3, 0x4, R6 ;  /* 0x0000000403087825 */ /* 0x000fc800078e0006 */
[C-C-:B------:R-:W-:Y:S01]  /*36b0*/  IMAD.WIDE.U32 R14, R17.reuse, 0x4, R10.reuse ;  /* 0x00000004110e7825 */ /* 0x140fe200078e000a */
[----:B------:R-:W-:Y:S01]  /*36c0*/  IADD3 R19, PT, PT, R17, UR12, RZ ;  /* 0x0000000c11137c10 */ /* 0x000fe2000fffe0ff */
[----:B--2---:R2:W-:Y:S04]  /*36d0*/  STG.E desc[UR10][R8.64], R5 ;  /* 0x0000000508007986 */ /* 0x0045e8000c10190a */
[----:B------:R-:W3:Y:S01]  /*36e0*/  LDG.E R15, desc[UR10][R14.64] ;  /* 0x0000000a0e0f7981 */ /* 0x000ee2000c1e1900 */
[C-C-:B------:R-:W-:Y:S01]  /*36f0*/  IMAD.WIDE.U32 R16, R19.reuse, 0x4, R10.reuse ;  /* 0x0000000413107825 */ /* 0x140fe200078e000a */
[----:B------:R-:W-:Y:S02]  /*3700*/  IADD3 R19, PT, PT, R19, UR12, RZ ;  /* 0x0000000c13137c10 */ /* 0x000fe4000fffe0ff */
[----:B---3--:R2:W-:Y:S04]  /*3710*/  STG.E desc[UR10][R8.64+0x4], R15 ;  /* 0x0000040f08007986 */ /* 0x0085e8000c10190a */
[----:B------:R-:W3:Y:S01]  /*3720*/  LDG.E R17, desc[UR10][R16.64] ;  /* 0x0000000a10117981 */ /* 0x000ee2000c1e1900 */
[----:B------:R-:W-:-:S03]  /*3730*/  IMAD.WIDE.U32 R12, R19, 0x4, R10 ;  /* 0x00000004130c7825 */ /* 0x000fc600078e000a */
[----:B---3--:R2:W-:Y:S04]  /*3740*/  STG.E desc[UR10][R8.64+0x8], R17 ;  /* 0x0000081108007986 */ /* 0x0085e8000c10190a */
[----:B------:R-:W3:Y:S01]  /*3750*/  LDG.E R13, desc[UR10][R12.64] ;  /* 0x0000000a0c0d7981 */ /* 0x000ee2000c1e1900 */
[----:B------:R-:W-:-:S03]  /*3760*/  VIADD R3, R3, 0x4 ;  /* 0x0000000403037836 */ /* 0x000fc60000000000 */
[----:B---3--:R2:W-:Y:S04]  /*3770*/  STG.E desc[UR10][R8.64+0xc], R13 ;  /* 0x00000c0d08007986 */ /* 0x0085e8000c10190a */
.L_x_17:
[----:B------:R-:W-:Y:S05]  /*3780*/  BRA.U !UP2, `(.L_x_13) ;  /* 0x000000010a287547 */ /* 0x000fea000b800000 */
[----:B------:R-:W-:-:S05]  /*3790*/  UMOV UR4, URZ ;  /* 0x000000ff00047c82 */ /* 0x000fca0008000000 */
.L_x_18:
[----:B0123--:R-:W-:-:S04]  /*37a0*/  IMAD R9, R3, UR12, RZ ;  /* 0x0000000c03097c24 */ /* 0x00ffc8000f8e02ff */
[----:B------:R-:W-:-:S06]  /*37b0*/  IMAD.WIDE.U32 R8, R9, 0x4, R10 ;  /* 0x0000000409087825 */ /* 0x000fcc00078e000a */
[----:B------:R-:W2:Y:S01]  /*37c0*/  LDG.E R9, desc[UR10][R8.64] ;  /* 0x0000000a08097981 */ /* 0x000ea2000c1e1900 */
[C---:B------:R-:W-:Y:S01]  /*37d0*/  IMAD.WIDE.U32 R12, R3.reuse, 0x4, R6 ;  /* 0x00000004030c7825 */ /* 0x040fe200078e0006 */
[----:B------:R-:W-:Y:S01]  /*37e0*/  UIADD3 UR4, UPT, UPT, UR4, 0x1, URZ ;  /* 0x0000000104047890 */ /* 0x000fe2000fffe0ff */
[----:B------:R-:W-:-:S03]  /*37f0*/  IADD3 R3, PT, PT, R3, 0x1, RZ ;  /* 0x0000000103037810 */ /* 0x000fc60007ffe0ff */
[----:B------:R-:W-:Y:S01]  /*3800*/  UISETP.NE.AND UP1, UPT, UR4, UR8, UPT ;  /* 0x000000080400728c */ /* 0x000fe2000bf25270 */
[----:B--2---:R3:W-:Y:S08]  /*3810*/  STG.E desc[UR10][R12.64], R9 ;  /* 0x000000090c007986 */ /* 0x0047f0000c10190a */
[----:B------:R-:W-:Y:S05]  /*3820*/  BRA.U UP1, `(.L_x_18) ;  /* 0xfffffffd01dc7547 */ /* 0x000fea000b83ffff */
.L_x_13:
[----:B------:R-:W-:Y:S01]  /*3830*/  UIADD3 UR13, UPT, UPT, UR6, -0x1, URZ ;  /* 0xffffffff060d7890 */ /* 0x000fe2000fffe0ff */
[----:B------:R-:W4:Y:S01]  /*3840*/  LDG.E R3, desc[UR10][R10.64] ;  /* 0x0000000a0a037981 */ /* 0x000f22000c1e1900 */
[----:B------:R-:W-:Y:S01]  /*3850*/  UMOV UR7, 0x400 ;  /* 0x0000040000077882 */ /* 0x000fe20000000000 */
[----:B------:R-:W5:Y:S01]  /*3860*/  LDCU UR8, c[0x0][0x384] ;  /* 0x00007080ff0877ac */ /* 0x000f620008000800 */
[----:B------:R-:W-:-:S06]  /*3870*/  UIMAD UR4, UR13, UR12, URZ ;  /* 0x0000000c0d0472a4 */ /* 0x000fcc000f8e02ff */
[----:B------:R-:W-:-:S05]  /*3880*/  MOV R7, UR4 ;  /* 0x0000000400077c02 */ /* 0x000fca0008000f00 */
[----:B------:R-:W-:-:S06]  /*3890*/  IMAD.WIDE.U32 R6, R7, 0x4, R10 ;  /* 0x0000000407067825 */ /* 0x000fcc00078e000a */
[----:B------:R-:W4:Y:S01]  /*38a0*/  LDG.E R6, desc[UR10][R6.64] ;  /* 0x0000000a06067981 */ /* 0x000f22000c1e1900 */
[----:B------:R-:W0:Y:S02]  /*38b0*/  S2UR UR4, SR_CgaCtaId ;  /* 0x00000000000479c3 */ /* 0x000e240000008800 */
[----:B0-----:R-:W-:Y:S02]  /*38c0*/  ULEA UR7, UR4, UR7, 0x18 ;  /* 0x0000000704077291 */ /* 0x001fe4000f8ec0ff */
[----:B------:R-:W-:Y:S02]  /*38d0*/  UISETP.GE.AND UP1, UPT, UR6, 0x2, UPT ;  /* 0x000000020600788c */ /* 0x000fe4000bf26270 */
[----:B-----5:R-:W-:Y:S02]  /*38e0*/  UIADD3 UR14, UPT, UPT, UR6, -UR8, URZ ;  /* 0x80000008060e7290 */ /* 0x020fe4000fffe0ff */
[----:B----4-:R-:W-:-:S05]  /*38f0*/  IMAD R3, R6, UR6, R3 ;  /* 0x0000000606037c24 */ /* 0x010fca000f8e0203 */
[----:B------:R-:W-:-:S06]  /*3900*/  LEA R3, R3, UR7, 0x2 ;  /* 0x0000000703037c11 */ /* 0x000fcc000f8e10ff */
[----:B------:R-:W0:Y:S01]  /*3910*/  LDS R3, [R3] ;  /* 0x0000000003037984 */ /* 0x000e220000000800 */
[----:B------:R-:W-:Y:S05]  /*3920*/  BRA.U !UP1, `(.L_x_19) ;  /* 0x00000009095c7547 */ /* 0x000fea000b800000 */
[----:B------:R-:W-:Y:S02]  /*3930*/  UIADD3 UR4, UPT, UPT, UR6, -0x2, URZ ;  /* 0xfffffffe06047890 */ /* 0x000fe4000fffe0ff */
[----:B------:R-:W-:Y:S02]  /*3940*/  ULOP3.LUT UR9, UR13, 0x7, URZ, 0xc0, !UPT ;  /* 0x000000070d097892 */ /* 0x000fe4000f8ec0ff */
[----:B------:R-:W-:Y:S02]  /*3950*/  UISETP.GE.U32.AND UP2, UPT, UR4, 0x7, UPT ;  /* 0x000000070400788c */ /* 0x000fe4000bf46070 */
[----:B------:R-:W-:Y:S01]  /*3960*/  UISETP.NE.AND UP3, UPT, UR9, URZ, UPT ;  /* 0x000000ff0900728c */ /* 0x000fe2000bf65270 */
[----:B------:R-:W-:-:S06]  /*3970*/  UMOV UR4, URZ ;  /* 0x000000ff00047c82 */ /* 0x000fcc0008000000 */
[----:B------:R-:W-:Y:S05]  /*3980*/  BRA.U !UP2, `(.L_x_20) ;  /* 0x000000050a007547 */ /* 0x000fea000b800000 */
[----:B--2---:R-:W-:Y:S01]  /*3990*/  IMAD.MOV.U32 R5, RZ, RZ, RZ ;  /* 0x000000ffff057224 */ /* 0x004fe200078e00ff */
[----:B------:R-:W-:-:S12]  /*39a0*/  ULOP3.LUT UR4, UR13, 0xfffffff8, URZ, 0xc0, !UPT ;  /* 0xfffffff80d047892 */ /* 0x000fd8000f8ec0ff */
.L_x_21:
[----:B------:R-:W-:-:S05]  /*39b0*/  IMAD R7, R5, UR12, RZ ;  /* 0x0000000c05077c24 */ /* 0x000fca000f8e02ff */
[C---:B-1-3--:R-:W-:Y:S01]  /*39c0*/  IADD3 R9, PT, PT, R7.reuse, UR12, RZ ;  /* 0x0000000c07097c10 */ /* 0x04afe2000fffe0ff */
[----:B------:R-:W-:-:S03]  /*39d0*/  IMAD.WIDE.U32 R6, R7, 0x4, R10 ;  /* 0x0000000407067825 */ /* 0x000fc600078e000a */
[C---:B------:R-:W-:Y:S01]  /*39e0*/  IADD3 R25, PT, PT, R9.reuse, UR12, RZ ;  /* 0x0000000c09197c10 */ /* 0x040fe2000fffe0ff */
[--C-:B------:R-:W-:Y:S01]  /*39f0*/  IMAD.WIDE.U32 R8, R9, 0x4, R10.reuse ;  /* 0x0000000409087825 */ /* 0x100fe200078e000a */
[----:B------:R1:W2:Y:S03]  /*3a00*/  LDG.E R14, desc[UR10][R6.64] ;  /* 0x0000000a060e7981 */ /* 0x0002a6000c1e1900 */
[C---:B------:R-:W-:Y:S01]  /*3a10*/  VIADD R27, R25.reuse, UR12 ;  /* 0x0000000c191b7c36 */ /* 0x040fe20008000000 */
[----:B------:R3:W2:Y:S01]  /*3a20*/  LDG.E R15, desc[UR10][R8.64] ;  /* 0x0000000a080f7981 */ /* 0x0006a2000c1e1900 */
[----:B------:R-:W-:-:S03]  /*3a30*/  IMAD.WIDE.U32 R24, R25, 0x4, R10 ;  /* 0x0000000419187825 */ /* 0x000fc600078e000a */
[C---:B------:R-:W-:Y:S01]  /*3a40*/  IADD3 R21, PT, PT, R27.reuse, UR12, RZ ;  /* 0x0000000c1b157c10 */ /* 0x040fe2000fffe0ff */
[--C-:B------:R-:W-:Y:S01]  /*3a50*/  IMAD.WIDE.U32 R26, R27, 0x4, R10.reuse ;  /* 0x000000041b1a7825 */ /* 0x100fe200078e000a */
[----:B------:R-:W4:Y:S02]  /*3a60*/  LDG.E R16, desc[UR10][R24.64] ;  /* 0x0000000a18107981 */ /* 0x000f24000c1e1900 */
[C---:B------:R-:W-:Y:S01]  /*3a70*/  IADD3 R23, PT, PT, R21.reuse, UR12, RZ ;  /* 0x0000000c15177c10 */ /* 0x040fe2000fffe0ff */
[--C-:B------:R-:W-:Y:S01]  /*3a80*/  IMAD.WIDE.U32 R20, R21, 0x4, R10.reuse ;  /* 0x0000000415147825 */ /* 0x100fe200078e000a */
[----:B------:R-:W5:Y:S03]  /*3a90*/  LDG.E R17, desc[UR10][R26.64] ;  /* 0x0000000a1a117981 */ /* 0x000f66000c1e1900 */
[C---:B------:R-:W-:Y:S01]  /*3aa0*/  VIADD R13, R23.reuse, UR12 ;  /* 0x0000000c170d7c36 */ /* 0x040fe20008000000 */
[----:B------:R-:W5:Y:S01]  /*3ab0*/  LDG.E R18, desc[UR10][R20.64] ;  /* 0x0000000a14127981 */ /* 0x000f62000c1e1900 */
[----:B------:R-:W-:-:S03]  /*3ac0*/  IMAD.WIDE.U32 R22, R23, 0x4, R10 ;  /* 0x0000000417167825 */ /* 0x000fc600078e000a */
[C---:B-1----:R-:W-:Y:S01]  /*3ad0*/  IADD3 R7, PT, PT, R13.reuse, UR12, RZ ;  /* 0x0000000c0d077c10 */ /* 0x042fe2000fffe0ff */
[--C-:B------:R-:W-:Y:S01]  /*3ae0*/  IMAD.WIDE.U32 R12, R13, 0x4, R10.reuse ;  /* 0x000000040d0c7825 */ /* 0x100fe200078e000a */
[----:B------:R-:W5:Y:S02]  /*3af0*/  LDG.E R19, desc[UR10][R22.64] ;  /* 0x0000000a16137981 */ /* 0x000f64000c1e1900 */
[C---:B---3--:R-:W-:Y:S01]  /*3b00*/  IADD3 R9, PT, PT, R7.reuse, UR12, RZ ;  /* 0x0000000c07097c10 */ /* 0x048fe2000fffe0ff */
[--C-:B------:R-:W-:Y:S02]  /*3b10*/  IMAD.WIDE.U32 R6, R7, 0x4, R10.reuse ;  /* 0x0000000407067825 */ /* 0x100fe400078e000a */
[----:B------:R1:W3:Y:S02]  /*3b20*/  LDG.E R12, desc[UR10][R12.64] ;  /* 0x0000000a0c0c7981 */ /* 0x0002e4000c1e1900 */
[----:B------:R-:W-:Y:S02]  /*3b30*/  IMAD.WIDE.U32 R8, R9, 0x4, R10 ;  /* 0x0000000409087825 */ /* 0x000fe400078e000a */
[----:B------:R0:W3:Y:S04]  /*3b40*/  LDG.E R7, desc[UR10][R6.64] ;  /* 0x0000000a06077981 */ /* 0x0000e8000c1e1900 */
[----:B------:R3:W3:Y:S01]  /*3b50*/  LDG.E R8, desc[UR10][R8.64] ;  /* 0x0000000a08087981 */ /* 0x0006e2000c1e1900 */
[----:B------:R-:W-:-:S05]  /*3b60*/  VIADD R5, R5, 0x8 ;  /* 0x0000000805057836 */ /* 0x000fca0000000000 */
[----:B------:R-:W-:Y:S01]  /*3b70*/  ISETP.NE.AND P0, PT, R5, UR4, PT ;  /* 0x0000000405007c0c */ /* 0x000fe2000bf05270 */
[----:B--2---:R-:W-:-:S05]  /*3b80*/  IMAD R14, R14, UR6, R15 ;  /* 0x000000060e0e7c24 */ /* 0x004fca000f8e020f */
[----:B------:R-:W-:Y:S01]  /*3b90*/  LEA R14, R14, UR7, 0x2 ;  /* 0x000000070e0e7c11 */ /* 0x000fe2000f8e10ff */
[----:B----4-:R-:W-:Y:S02]  /*3ba0*/  IMAD R15, R15, UR6, R16 ;  /* 0x000000060f0f7c24 */ /* 0x010fe4000f8e0210 */
[----:B-----5:R-:W-:-:S03]  /*3bb0*/  IMAD R16, R16, UR6, R17 ;  /* 0x0000000610107c24 */ /* 0x020fc6000f8e0211 */
[----:B------:R-:W-:Y:S01]  /*3bc0*/  LEA R15, R15, UR7, 0x2 ;  /* 0x000000070f0f7c11 */ /* 0x000fe2000f8e10ff */
[----:B------:R-:W2:Y:S01]  /*3bd0*/  LDS R14, [R14] ;  /* 0x000000000e0e7984 */ /* 0x000ea20000000800 */
[----:B------:R-:W-:Y:S01]  /*3be0*/  IMAD R17, R17, UR6, R18 ;  /* 0x0000000611117c24 */ /* 0x000fe2000f8e0212 */
[----:B------:R-:W-:Y:S02]  /*3bf0*/  LEA R16, R16, UR7, 0x2 ;  /* 0x0000000710107c11 */ /* 0x000fe4000f8e10ff */
[----:B-1----:R-:W1:Y:S02]  /*3c00*/  LDS R13, [R15] ;  /* 0x000000000f0d7984 */ /* 0x002e640000000800 */
[----:B------:R-:W-:Y:S01]  /*3c10*/  LEA R17, R17, UR7, 0x2 ;  /* 0x0000000711117c11 */ /* 0x000fe2000f8e10ff */
[----:B------:R-:W-:Y:S01]  /*3c20*/  IMAD R18, R18, UR6, R19 ;  /* 0x0000000612127c24 */ /* 0x000fe2000f8e0213 */
[----:B0-----:R-:W0:Y:S01]  /*3c30*/  LDS R6, [R16] ;  /* 0x0000000010067984 */ /* 0x001e220000000800 */
[----:B---3--:R-:W-:-:S03]  /*3c40*/  IMAD R19, R19, UR6, R12 ;  /* 0x0000000613137c24 */ /* 0x008fc6000f8e020c */
[----:B------:R-:W-:Y:S01]  /*3c50*/  LEA R18, R18, UR7, 0x2 ;  /* 0x0000000712127c11 */ /* 0x000fe2000f8e10ff */
[----:B------:R-:W3:Y:S01]  /*3c60*/  LDS R17, [R17] ;  /* 0x0000000011117984 */ /* 0x000ee20000000800 */
[----:B------:R-:W-:Y:S01]  /*3c70*/  IMAD R12, R12, UR6, R7 ;  /* 0x000000060c0c7c24 */ /* 0x000fe2000f8e0207 */
[----:B------:R-:W-:Y:S02]  /*3c80*/  LEA R19, R19, UR7, 0x2 ;  /* 0x0000000713137c11 */ /* 0x000fe4000f8e10ff */
[----:B------:R-:W4:Y:S01]  /*3c90*/  LDS R9, [R18] ;  /* 0x0000000012097984 */ /* 0x000f220000000800 */
[----:B------:R-:W-:Y:S01]  /*3ca0*/  IMAD R8, R7, UR6, R8 ;  /* 0x0000000607087c24 */ /* 0x000fe2000f8e0208 */
[----:B------:R-:W-:Y:S02]  /*3cb0*/  LEA R12, R12, UR7, 0x2 ;  /* 0x000000070c0c7c11 */ /* 0x000fe4000f8e10ff */
[----:B------:R-:W5:Y:S02]  /*3cc0*/  LDS R19, [R19] ;  /* 0x0000000013137984 */ /* 0x000f640000000800 */
[----:B------:R-:W-:-:S02]  /*3cd0*/  LEA R8, R8, UR7, 0x2 ;  /* 0x0000000708087c11 */ /* 0x000fc4000f8e10ff */
[----:B------:R-:W5:Y:S04]  /*3ce0*/  LDS R7, [R12] ;  /* 0x000000000c077984 */ /* 0x000f680000000800 */
[----:B------:R-:W5:Y:S01]  /*3cf0*/  LDS R15, [R8] ;  /* 0x00000000080f7984 */ /* 0x000f620000000800 */
[----:B--2---:R-:W-:-:S04]  /*3d00*/  FADD R14, R14, R3 ;  /* 0x000000030e0e7221 */ /* 0x004fc80000000000 */
[----:B-1----:R-:W-:-:S04]  /*3d10*/  FADD R13, R14, R13 ;  /* 0x0000000d0e0d7221 */ /* 0x002fc80000000000 */
[----:B0-----:R-:W-:-:S04]  /*3d20*/  FADD R6, R13, R6 ;  /* 0x000000060d067221 */ /* 0x001fc80000000000 */
[----:B---3--:R-:W-:-:S04]  /*3d30*/  FADD R6, R6, R17 ;  /* 0x0000001106067221 */ /* 0x008fc80000000000 */
[----:B----4-:R-:W-:-:S04]  /*3d40*/  FADD R6, R6, R9 ;  /* 0x0000000906067221 */ /* 0x010fc80000000000 */
[----:B-----5:R-:W-:-:S04]  /*3d50*/  FADD R6, R6, R19 ;  /* 0x0000001306067221 */ /* 0x020fc80000000000 */
[----:B------:R-:W-:-:S04]  /*3d60*/  FADD R6, R6, R7 ;  /* 0x0000000706067221 */ /* 0x000fc80000000000 */
[----:B------:R-:W-:Y:S01]  /*3d70*/  FADD R3, R6, R15 ;  /* 0x0000000f06037221 */ /* 0x000fe20000000000 */
[----:B------:R-:W-:Y:S06]  /*3d80*/  @P0 BRA `(.L_x_21) ;  /* 0xfffffffc00080947 */ /* 0x000fec000383ffff */
.L_x_20:
[----:B------:R-:W-:Y:S05]  /*3d90*/  BRA.U !UP3, `(.L_x_19) ;  /* 0x000000050b407547 */ /* 0x000fea000b800000 */
[----:B------:R-:W-:Y:S02]  /*3da0*/  UISETP.GE.U32.AND UP2, UPT, UR9, 0x4, UPT ;  /* 0x000000040900788c */ /* 0x000fe4000bf46070 */
[----:B------:R-:W-:-:S04]  /*3db0*/  ULOP3.LUT UR15, UR13, 0x3, URZ, 0xc0, !UPT ;  /* 0x000000030d0f7892 */ /* 0x000fc8000f8ec0ff */
[----:B------:R-:W-:-:S03]  /*3dc0*/  UISETP.NE.AND UP3, UPT, UR15, URZ, UPT ;  /* 0x000000ff0f00728c */ /* 0x000fc6000bf65270 */
[----:B------:R-:W-:Y:S08]  /*3dd0*/  BRA.U !UP2, `(.L_x_22) ;  /* 0x000000010a947547 */ /* 0x000ff0000b800000 */
[----:B------:R-:W-:-:S04]  /*3de0*/  UIMAD UR9, UR4, UR12, URZ ;  /* 0x0000000c040972a4 */ /* 0x000fc8000f8e02ff */
[----:B------:R-:W-:Y:S02]  /*3df0*/  UIADD3 UR16, UPT, UPT, UR9, UR12, URZ ;  /* 0x0000000c09107290 */ /* 0x000fe4000fffe0ff */
[----:B------:R-:W-:Y:S02]  /*3e00*/  MOV R7, UR9 ;  /* 0x0000000900077c02 */ /* 0x000fe40008000f00 */
[----:B------:R-:W-:Y:S02]  /*3e10*/  UIADD3 UR9, UPT, UPT, UR16, UR12, URZ ;  /* 0x0000000c10097290 */ /* 0x000fe4000fffe0ff */
[----:B-123--:R-:W-:Y:S01]  /*3e20*/  MOV R9, UR16 ;  /* 0x0000001000097c02 */ /* 0x00efe20008000f00 */
[----:B------:R-:W-:Y:S01]  /*3e30*/  IMAD.WIDE.U32 R6, R7, 0x4, R10 ;  /* 0x0000000407067825 */ /* 0x000fe200078e000a */
[----:B------:R-:W-:-:S03]  /*3e40*/  UIADD3 UR16, UPT, UPT, UR9, UR12, URZ ;  /* 0x0000000c09107290 */ /* 0x000fc6000fffe0ff */
[----:B------:R-:W-:Y:S01]  /*3e50*/  IMAD.U32 R13, RZ, RZ, UR9 ;  /* 0x00000009ff0d7e24 */ /* 0x000fe2000f8e00ff */
[----:B------:R-:W-:Y:S01]  /*3e60*/  UIADD3 UR9, UPT, UPT, UR16, UR12, URZ ;  /* 0x0000000c10097290 */ /* 0x000fe2000fffe0ff */
[--C-:B------:R-:W-:Y:S01]  /*3e70*/  IMAD.WIDE.U32 R8, R9, 0x4, R10.reuse ;  /* 0x0000000409087825 */ /* 0x100fe200078e000a */
[----:B------:R-:W-:Y:S01]  /*3e80*/  MOV R15, UR16 ;  /* 0x00000010000f7c02 */ /* 0x000fe20008000f00 */
[----:B------:R-:W2:Y:S02]  /*3e90*/  LDG.E R6, desc[UR10][R6.64] ;  /* 0x0000000a06067981 */ /* 0x000ea4000c1e1900 */
[--C-:B------:R-:W-:Y:S01]  /*3ea0*/  IMAD.WIDE.U32 R12, R13, 0x4, R10.reuse ;  /* 0x000000040d0c7825 */ /* 0x100fe200078e000a */
[----:B------:R-:W-:Y:S01]  /*3eb0*/  MOV R17, UR9 ;  /* 0x0000000900117c02 */ /* 0x000fe20008000f00 */
[----:B------:R-:W2:Y:S02]  /*3ec0*/  LDG.E R9, desc[UR10][R8.64] ;  /* 0x0000000a08097981 */ /* 0x000ea4000c1e1900 */
[----:B------:R-:W-:-:S02]  /*3ed0*/  IMAD.WIDE.U32 R14, R15, 0x4, R10 ;  /* 0x000000040f0e7825 */ /* 0x000fc400078e000a */
[----:B------:R-:W3:Y:S02]  /*3ee0*/  LDG.E R12, desc[UR10][R12.64] ;  /* 0x0000000a0c0c7981 */ /* 0x000ee4000c1e1900 */
[----:B------:R-:W-:Y:S02]  /*3ef0*/  IMAD.WIDE.U32 R16, R17, 0x4, R10 ;  /* 0x0000000411107825 */ /* 0x000fe400078e000a */
[----:B------:R-:W4:Y:S04]  /*3f00*/  LDG.E R15, desc[UR10][R14.64] ;  /* 0x0000000a0e0f7981 */ /* 0x000f28000c1e1900 */
[----:B------:R-:W5:Y:S01]  /*3f10*/  LDG.E R16, desc[UR10][R16.64] ;  /* 0x0000000a10107981 */ /* 0x000f62000c1e1900 */
[----:B------:R-:W-:Y:S01]  /*3f20*/  UIADD3 UR4, UPT, UPT, UR4, 0x4, URZ ;  /* 0x0000000404047890 */ /* 0x000fe2000fffe0ff */
[----:B--2---:R-:W-:-:S02]  /*3f30*/  IMAD R5, R6, UR6, R9 ;  /* 0x0000000606057c24 */ /* 0x004fc4000f8e0209 */
[----:B---3--:R-:W-:-:S03]  /*3f40*/  IMAD R6, R9, UR6, R12 ;  /* 0x0000000609067c24 */ /* 0x008fc6000f8e020c */
[----:B------:R-:W-:Y:S01]  /*3f50*/  LEA R5, R5, UR7, 0x2 ;  /* 0x0000000705057c11 */ /* 0x000fe2000f8e10ff */
[----:B----4-:R-:W-:Y:S01]  /*3f60*/  IMAD R18, R12, UR6, R15 ;  /* 0x000000060c127c24 */ /* 0x010fe2000f8e020f */
[----:B------:R-:W-:-:S03]  /*3f70*/  LEA R7, R6, UR7, 0x2 ;  /* 0x0000000706077c11 */ /* 0x000fc6000f8e10ff */
[----:B------:R-:W0:Y:S01]  /*3f80*/  LDS R6, [R5] ;  /* 0x0000000005067984 */ /* 0x000e220000000800 */
[----:B-----5:R-:W-:Y:S01]  /*3f90*/  IMAD R8, R15, UR6, R16 ;  /* 0x000000060f087c24 */ /* 0x020fe2000f8e0210 */
[----:B------:R-:W-:Y:S02]  /*3fa0*/  LEA R18, R18, UR7, 0x2 ;  /* 0x0000000712127c11 */ /* 0x000fe4000f8e10ff */
[----:B------:R-:W1:Y:S02]  /*3fb0*/  LDS R7, [R7] ;  /* 0x0000000007077984 */ /* 0x000e640000000800 */
[----:B------:R-:W-:Y:S02]  /*3fc0*/  LEA R8, R8, UR7, 0x2 ;  /* 0x0000000708087c11 */ /* 0x000fe4000f8e10ff */
[----:B------:R-:W2:Y:S04]  /*3fd0*/  LDS R9, [R18] ;  /* 0x0000000012097984 */ /* 0x000ea80000000800 */
[----:B------:R-:W3:Y:S01]  /*3fe0*/  LDS R13, [R8] ;  /* 0x00000000080d7984 */ /* 0x000ee20000000800 */
[----:B0-----:R-:W-:-:S04]  /*3ff0*/  FADD R6, R3, R6 ;  /* 0x0000000603067221 */ /* 0x001fc80000000000 */
[----:B-1----:R-:W-:-:S04]  /*4000*/  FADD R6, R6, R7 ;  /* 0x0000000706067221 */ /* 0x002fc80000000000 */
[----:B--2---:R-:W-:-:S04]  /*4010*/  FADD R6, R6, R9 ;  /* 0x0000000906067221 */ /* 0x004fc80000000000 */
[----:B---3--:R-:W-:-:S07]  /*4020*/  FADD R3, R6, R13 ;  /* 0x0000000d06037221 */ /* 0x008fce0000000000 */
.L_x_22:
[----:B------:R-:W-:Y:S05]  /*4030*/  BRA.U !UP3, `(.L_x_19) ;  /* 0x000000010b987547 */ /* 0x000fea000b800000 */
[----:B------:R-:W-:Y:S02]  /*4040*/  UISETP.NE.AND UP2, UPT, UR15, 0x1, UPT ;  /* 0x000000010f00788c */ /* 0x000fe4000bf45270 */
[----:B------:R-:W-:-:S04]  /*4050*/  ULOP3.LUT UR9, UR13, 0x1, URZ, 0xc0, !UPT ;  /* 0x000000010d097892 */ /* 0x000fc8000f8ec0ff */
[----:B------:R-:W-:Y:S01]  /*4060*/  UISETP.NE.U32.AND UP3, UPT, UR9, 0x1, UPT ;  /* 0x000000010900788c */ /* 0x000fe2000bf65070 */
[----:B------:R-:W-:-:S04]  /*4070*/  PLOP3.LUT P0, PT, PT, PT, UP2, 0x80, 0x8 ;  /* 0x000000000008781c */ /* 0x000fc80003f0f028 */
[----:B------:R-:W-:Y:S01]  /*4080*/  @UP2 UIMAD UR9, UR4, UR12, URZ ;  /* 0x0000000c040922a4 */ /* 0x000fe2000f8e02ff */
[----:B------:R-:W-:Y:S01]  /*4090*/  PLOP3.LUT P1, PT, PT, PT, UP3, 0x80, 0x8 ;  /* 0x000000000008781c */ /* 0x000fe20003f2f038 */
[----:B------:R-:W-:Y:S02]  /*40a0*/  @UP2 UIADD3 UR4, UPT, UPT, UR4, 0x2, URZ ;  /* 0x0000000204042890 */ /* 0x000fe4000fffe0ff */
[----:B------:R-:W-:Y:S02]  /*40b0*/  @UP2 UIADD3 UR15, UPT, UPT, UR9, UR12, URZ ;  /* 0x0000000c090f2290 */ /* 0x000fe4000fffe0ff */
[----:B------:R-:W-:Y:S01]  /*40c0*/  @!UP3 UIMAD UR4, UR12, UR4, URZ ;  /* 0x000000040c04b2a4 */ /* 0x000fe2000f8e02ff */
[----:B-123--:R-:W-:Y:S01]  /*40d0*/  IMAD.U32 R13, RZ, RZ, UR9 ;  /* 0x00000009ff0d7e24 */ /* 0x00efe2000f8e00ff */
[----:B------:R-:W-:Y:S02]  /*40e0*/  @UP2 UIADD3 UR16, UPT, UPT, UR15, UR12, URZ ;  /* 0x0000000c0f102290 */ /* 0x000fe4000fffe0ff */
[----:B------:R-:W-:Y:S01]  /*40f0*/  MOV R15, UR15 ;  /* 0x0000000f000f7c02 */ /* 0x000fe20008000f00 */
[----:B------:R-:W-:Y:S01]  /*4100*/  @!UP3 UIADD3 UR9, UPT, UPT, UR4, UR12, URZ ;  /* 0x0000000c0409b290 */ /* 0x000fe2000fffe0ff */
[----:B------:R-:W-:-:S02]  /*4110*/  @P0 IMAD.WIDE.U32 R12, R13, 0x4, R10 ;  /* 0x000000040d0c0825 */ /* 0x000fc400078e000a */
[----:B------:R-:W-:Y:S02]  /*4120*/  MOV R17, UR16 ;  /* 0x0000001000117c02 */ /* 0x000fe40008000f00 */
[--C-:B------:R-:W-:Y:S01]  /*4130*/  @P0 IMAD.WIDE.U32 R14, R15, 0x4, R10.reuse ;  /* 0x000000040f0e0825 */ /* 0x100fe200078e000a */
[----:B------:R-:W-:Y:S01]  /*4140*/  MOV R9, UR9 ;  /* 0x0000000900097c02 */ /* 0x000fe20008000f00 */
[----:B------:R-:W2:Y:S02]  /*4150*/  @P0 LDG.E R12, desc[UR10][R12.64] ;  /* 0x0000000a0c0c0981 */ /* 0x000ea4000c1e1900 */
[----:B------:R-:W-:Y:S02]  /*4160*/  IMAD.U32 R7, RZ, RZ, UR4 ;  /* 0x00000004ff077e24 */ /* 0x000fe4000f8e00ff */
[--C-:B------:R-:W-:Y:S01]  /*4170*/  @P0 IMAD.WIDE.U32 R16, R17, 0x4, R10.reuse ;  /* 0x0000000411100825 */ /* 0x100fe200078e000a */
[----:B------:R-:W2:Y:S03]  /*4180*/  @P0 LDG.E R15, desc[UR10][R14.64] ;  /* 0x0000000a0e0f0981 */ /* 0x000ea6000c1e1900 */
[----:B------:R-:W-:-:S02]  /*4190*/  @!P1 IMAD.WIDE.U32 R6, R7, 0x4, R10 ;  /* 0x0000000407069825 */ /* 0x000fc400078e000a */
[----:B------:R-:W3:Y:S02]  /*41a0*/  @P0 LDG.E R16, desc[UR10][R16.64] ;  /* 0x0000000a10100981 */ /* 0x000ee4000c1e1900 */
[----:B------:R-:W-:Y:S02]  /*41b0*/  @!P1 IMAD.WIDE.U32 R8, R9, 0x4, R10 ;  /* 0x0000000409089825 */ /* 0x000fe400078e000a */
[----:B------:R-:W4:Y:S04]  /*41c0*/  @!P1 LDG.E R6, desc[UR10][R6.64] ;  /* 0x0000000a06069981 */ /* 0x000f28000c1e1900 */
[----:B------:R-:W4:Y:S01]  /*41d0*/  @!P1 LDG.E R9, desc[UR10][R8.64] ;  /* 0x0000000a08099981 */ /* 0x000f22000c1e1900 */
[----:B--2---:R-:W-:Y:S02]  /*41e0*/  @P0 IMAD R5, R12, UR6, R15 ;  /* 0x000000060c050c24 */ /* 0x004fe4000f8e020f */
[----:B---3--:R-:W-:-:S03]  /*41f0*/  @P0 IMAD R12, R15, UR6, R16 ;  /* 0x000000060f0c0c24 */ /* 0x008fc6000f8e0210 */
[----:B------:R-:W-:Y:S02]  /*4200*/  @P0 LEA R13, R5, UR7, 0x2 ;  /* 0x00000007050d0c11 */ /* 0x000fe4000f8e10ff */
[----:B------:R-:W-:-:S03]  /*4210*/  @P0 LEA R18, R12, UR7, 0x2 ;  /* 0x000000070c120c11 */ /* 0x000fc6000f8e10ff */
[----:B------:R-:W0:Y:S01]  /*4220*/  @P0 LDS R14, [R13] ;  /* 0x000000000d0e0984 */ /* 0x000e220000000800 */
[----:B----4-:R-:W-:-:S03]  /*4230*/  @!P1 IMAD R5, R6, UR6, R9 ;  /* 0x0000000606059c24 */ /* 0x010fc6000f8e0209 */
[----:B------:R-:W1:Y:S02]  /*4240*/  @P0 LDS R15, [R18] ;  /* 0x00000000120f0984 */ /* 0x000e640000000800 */
[----:B------:R-:W-:-:S05]  /*4250*/  @!P1 LEA R5, R5, UR7, 0x2 ;  /* 0x0000000705059c11 */ /* 0x000fca000f8e10ff */
[----:B------:R-:W2:Y:S01]  /*4260*/  @!P1 LDS R12, [R5] ;  /* 0x00000000050c9984 */ /* 0x000ea20000000800 */
[----:B0-----:R-:W-:-:S04]  /*4270*/  @P0 FADD R14, R3, R14 ;  /* 0x0000000e030e0221 */ /* 0x001fc80000000000 */
[----:B-1----:R-:W-:-:S04]  /*4280*/  @P0 FADD R3, R14, R15 ;  /* 0x0000000f0e030221 */ /* 0x002fc80000000000 */
[----:B--2---:R-:W-:-:S07]  /*4290*/  @!P1 FADD R3, R3, R12 ;  /* 0x0000000c03039221 */ /* 0x004fce0000000000 */
.L_x_19:
[----:B------:R-:W-:-:S09]  /*42a0*/  UISETP.NE.AND UP2, UPT, UR14, URZ, UPT ;  /* 0x000000ff0e00728c */ /* 0x000fd2000bf45270 */
[----:B------:R-:W-:Y:S05]  /*42b0*/  BRA.U !UP2, `(.L_x_23) ;  /* 0x000000250a247547 */ /* 0x000fea000b800000 */
[----:B------:R-:W3:Y:S01]  /*42c0*/  LDCU.64 UR16, c[0x0][0x3b0] ;  /* 0x00007600ff1077ac */ /* 0x000ee20008000a00 */
[----:B--2---:R-:W-:Y:S01]  /*42d0*/  MOV R5, UR5 ;  /* 0x0000000500057c02 */ /* 0x004fe20008000f00 */
[----:B------:R-:W-:-:S04]  /*42e0*/  UISETP.GE.AND UP2, UPT, UR14, 0x1, UPT ;  /* 0x000000010e00788c */ /* 0x000fc8000bf46270 */
[----:B------:R-:W-:-:S05]  /*42f0*/  IMAD R5, R5, UR14, RZ ;  /* 0x0000000e05057c24 */ /* 0x000fca000f8e02ff */
[----:B------:R-:W-:-:S05]  /*4300*/  IADD3 R4, P0, PT, R5, R4, RZ ;  /* 0x0000000405047210 */ /* 0x000fca0007f1e0ff */
[----:B------:R-:W-:Y:S01]  /*4310*/  IMAD.X R5, RZ, RZ, RZ, P0 ;  /* 0x000000ffff057224 */ /* 0x000fe200000e06ff */
[----:B---3--:R-:W-:-:S04]  /*4320*/  LEA R12, P0, R4, UR16, 0x2 ;  /* 0x00000010040c7c11 */ /* 0x008fc8000f8010ff */
[----:B-1----:R-:W-:Y:S01]  /*4330*/  LEA.HI.X R13, R4, UR17, R5, 0x2, P0 ;  /* 0x00000011040d7c11 */ /* 0x002fe200080f1405 */
[----:B------:R-:W-:Y:S08]  /*4340*/  BRA.U !UP2, `(.L_x_23) ;  /* 0x000000250a007547 */ /* 0x000ff0000b800000 */
[----:B------:R-:W-:Y:S02]  /*4350*/  UIADD3 UR4, UPT, UPT, -UR6, UR8, URZ ;  /* 0x0000000806047290 */ /* 0x000fe4000fffe1ff */
[----:B------:R-:W-:Y:S02]  /*4360*/  ULOP3.LUT UR9, UR14, 0x7, URZ, 0xc0, !UPT ;  /* 0x000000070e097892 */ /* 0x000fe4000f8ec0ff */
[----:B------:R-:W-:Y:S02]  /*4370*/  UISETP.GT.U32.AND UP2, UPT, UR4, -0x8, UPT ;  /* 0xfffffff80400788c */ /* 0x000fe4000bf44070 */
[----:B------:R-:W-:Y:S01]  /*4380*/  UISETP.NE.AND UP3, UPT, UR9, URZ, UPT ;  /* 0x000000ff0900728c */ /* 0x000fe2000bf65270 */
[----:B------:R-:W-:-:S06]  /*4390*/  UMOV UR4, URZ ;  /* 0x000000ff00047c82 */ /* 0x000fcc0008000000 */
[----:B------:R-:W-:Y:S05]  /*43a0*/  BRA.U UP2, `(.L_x_24) ;  /* 0x0000000102747547 */ /* 0x000fea000b800000 */
[----:B------:R-:W-:Y:S01]  /*43b0*/  HFMA2 R4, -RZ, RZ, 0, 0 ;  /* 0x00000000ff047431 */ /* 0x000fe200000001ff */
[----:B------:R-:W-:-:S12]  /*43c0*/  ULOP3.LUT UR4, UR14, 0x7ffffff8, URZ, 0xc0, !UPT ;  /* 0x7ffffff80e047892 */ /* 0x000fd8000f8ec0ff */
.L_x_25:
[C---:B-1----:R-:W-:Y:S02]  /*43d0*/  IMAD R7, R4.reuse, UR12, RZ ;  /* 0x0000000c04077c24 */ /* 0x042fe4000f8e02ff */
[----:B------:R-:W-:-:S03]  /*43e0*/  VIADD R4, R4, 0x8 ;  /* 0x0000000804047836 */ /* 0x000fc60000000000 */
[C---:B------:R-:W-:Y:S01]  /*43f0*/  IADD3 R15, PT, PT, R7.reuse, UR12, RZ ;  /* 0x0000000c070f7c10 */ /* 0x040fe2000fffe0ff */
[----:B------:R-:W-:Y:S01]  /*4400*/  IMAD.WIDE.U32 R6, R7, 0x4, R12 ;  /* 0x0000000407067825 */ /* 0x000fe200078e000c */
[----:B------:R-:W-:-:S03]  /*4410*/  ISETP.NE.AND P0, PT, R4, UR4, PT ;  /* 0x0000000404007c0c */ /* 0x000fc6000bf05270 */
[C---:B------:R-:W-:Y:S01]  /*4420*/  VIADD R17, R15.reuse, UR12 ;  /* 0x0000000c0f117c36 */ /* 0x040fe20008000000 */
[----:B------:R1:W-:Y:S01]  /*4430*/  STG.E desc[UR10][R6.64], RZ ;  /* 0x000000ff06007986 */ /* 0x0003e2000c10190a */
[----:B------:R-:W-:-:S03]  /*4440*/  IMAD.WIDE.U32 R14, R15, 0x4, R12 ;  /* 0x000000040f0e7825 */ /* 0x000fc600078e000c */
[C---:B------:R-:W-:Y:S01]  /*4450*/  IADD3 R9, PT, PT, R17.reuse, UR12, RZ ;  /* 0x0000000c11097c10 */ /* 0x040fe2000fffe0ff */
[--C-:B------:R-:W-:Y:S01]  /*4460*/  IMAD.WIDE.U32 R16, R17, 0x4, R12.reuse ;  /* 0x0000000411107825 */ /* 0x100fe200078e000c */
[----:B------:R1:W-:Y:S02]  /*4470*/  STG.E desc[UR10][R14.64], RZ ;  /* 0x000000ff0e007986 */ /* 0x0003e4000c10190a */
[C---:B------:R-:W-:Y:S01]  /*4480*/  IADD3 R19, PT, PT, R9.reuse, UR12, RZ ;  /* 0x0000000c09137c10 */ /* 0x040fe2000fffe0ff */
[--C-:B------:R-:W-:Y:S01]  /*4490*/  IMAD.WIDE.U32 R8, R9, 0x4, R12.reuse ;  /* 0x0000000409087825 */ /* 0x100fe200078e000c */
[----:B------:R1:W-:Y:S03]  /*44a0*/  STG.E desc[UR10][R16.64], RZ ;  /* 0x000000ff10007986 */ /* 0x0003e6000c10190a */
        /* <DEDUP_REMOVED lines=9> */
[----:B------:R-:W-:Y:S01]  /*4540*/  IMAD.WIDE.U32 R24, R25, 0x4, R12 ;  /* 0x0000000419187825 */ /* 0x000fe200078e000c */
[----:B------:R1:W-:Y:S04]  /*4550*/  STG.E desc[UR10][R22.64], RZ ;  /* 0x000000ff16007986 */ /* 0x0003e8000c10190a */
[----:B------:R1:W-:Y:S01]  /*4560*/  STG.E desc[UR10][R24.64], RZ ;  /* 0x000000ff18007986 */ /* 0x0003e2000c10190a */
[----:B------:R-:W-:Y:S05]  /*4570*/  @P0 BRA `(.L_x_25) ;  /* 0xfffffffc00940947 */ /* 0x000fea000383ffff */
.L_x_24:
[----:B------:R-:W-:Y:S05]  /*4580*/  BRA.U !UP3, `(.L_x_26) ;  /* 0x000000010ba07547 */ /* 0x000fea000b800000 */
[----:B------:R-:W-:Y:S02]  /*4590*/  UISETP.GE.U32.AND UP2, UPT, UR9, 0x4, UPT ;  /* 0x000000040900788c */ /* 0x000fe4000bf46070 */
[----:B------:R-:W-:-:S04]  /*45a0*/  ULOP3.LUT UR8, UR14, 0x3, URZ, 0xc0, !UPT ;  /* 0x000000030e087892 */ /* 0x000fc8000f8ec0ff */
[----:B------:R-:W-:-:S03]  /*45b0*/  UISETP.NE.AND UP3, UPT, UR8, URZ, UPT ;  /* 0x000000ff0800728c */ /* 0x000fc6000bf65270 */
[----:B------:R-:W-:Y:S08]  /*45c0*/  BRA.U !UP2, `(.L_x_27) ;  /* 0x000000010a447547 */ /* 0x000ff0000b800000 */
[----:B------:R-:W-:Y:S02]  /*45d0*/  UIMAD UR9, UR4, UR12, URZ ;  /* 0x0000000c040972a4 */ /* 0x000fe4000f8e02ff */
[----:B------:R-:W-:Y:S02]  /*45e0*/  UIADD3 UR4, UPT, UPT, UR4, 0x4, URZ ;  /* 0x0000000404047890 */ /* 0x000fe4000fffe0ff */
[----:B------:R-:W-:Y:S02]  /*45f0*/  UIADD3 UR15, UPT, UPT, UR9, UR12, URZ ;  /* 0x0000000c090f7290 */ /* 0x000fe4000fffe0ff */
[----:B------:R-:W-:Y:S02]  /*4600*/  MOV R5, UR9 ;  /* 0x0000000900057c02 */ /* 0x000fe40008000f00 */
[----:B------:R-:W-:Y:S02]  /*4610*/  UIADD3 UR16, UPT, UPT, UR15, UR12, URZ ;  /* 0x0000000c0f107290 */ /* 0x000fe4000fffe0ff */
[----:B-1----:R-:W-:Y:S01]  /*4620*/  MOV R7, UR15 ;  /* 0x0000000f00077c02 */ /* 0x002fe20008000f00 */
[----:B------:R-:W-:Y:S01]  /*4630*/  IMAD.WIDE.U32 R4, R5, 0x4, R12 ;  /* 0x0000000405047825 */ /* 0x000fe200078e000c */
[----:B------:R-:W-:-:S03]  /*4640*/  UIADD3 UR17, UPT, UPT, UR16, UR12, URZ ;  /* 0x0000000c10117290 */ /* 0x000fc6000fffe0ff */
[----:B------:R-:W-:Y:S01]  /*4650*/  IMAD.U32 R9, RZ, RZ, UR16 ;  /* 0x00000010ff097e24 */ /* 0x000fe2000f8e00ff */
[----:B------:R2:W-:Y:S01]  /*4660*/  STG.E desc[UR10][R4.64], RZ ;  /* 0x000000ff04007986 */ /* 0x0005e2000c10190a */
[----:B------:R-:W-:Y:S01]  /*4670*/  IMAD.WIDE.U32 R6, R7, 0x4, R12 ;  /* 0x0000000407067825 */ /* 0x000fe200078e000c */
[----:B------:R-:W-:-:S03]  /*4680*/  MOV R15, UR17 ;  /* 0x00000011000f7c02 */ /* 0x000fc60008000f00 */
[--C-:B------:R-:W-:Y:S01]  /*4690*/  IMAD.WIDE.U32 R8, R9, 0x4, R12.reuse ;  /* 0x0000000409087825 */ /* 0x100fe200078e000c */
[----:B------:R2:W-:Y:S03]  /*46a0*/  STG.E desc[UR10][R6.64], RZ ;  /* 0x000000ff06007986 */ /* 0x0005e6000c10190a */
[----:B------:R-:W-:Y:S01]  /*46b0*/  IMAD.WIDE.U32 R14, R15, 0x4, R12 ;  /* 0x000000040f0e7825 */ /* 0x000fe200078e000c */
[----:B------:R2:W-:Y:S04]  /*46c0*/  STG.E desc[UR10][R8.64], RZ ;  /* 0x000000ff08007986 */ /* 0x0005e8000c10190a */
[----:B------:R2:W-:Y:S02]  /*46d0*/  STG.E desc[UR10][R14.64], RZ ;  /* 0x000000ff0e007986 */ /* 0x0005e4000c10190a */
.L_x_27:
[----:B------:R-:W-:Y:S05]  /*46e0*/  BRA.U !UP3, `(.L_x_26) ;  /* 0x000000010b487547 */ /* 0x000fea000b800000 */
[----:B------:R-:W-:Y:S02]  /*46f0*/  UISETP.NE.AND UP2, UPT, UR8, 0x1, UPT ;  /* 0x000000010800788c */ /* 0x000fe4000bf45270 */
[----:B------:R-:W-:-:S04]  /*4700*/  ULOP3.LUT UR9, UR14, 0x1, URZ, 0xc0, !UPT ;  /* 0x000000010e097892 */ /* 0x000fc8000f8ec0ff */
[----:B------:R-:W-:-:S06]  /*4710*/  UISETP.NE.U32.AND UP3, UPT, UR9, 0x1, UPT ;  /* 0x000000010900788c */ /* 0x000fcc000bf65070 */
[----:B------:R-:W-:Y:S01]  /*4720*/  PLOP3.LUT P0, PT, PT, PT, UP3, 0x80, 0x8 ;  /* 0x000000000008781c */ /* 0x000fe20003f0f038 */
[----:B------:R-:W-:-:S12]  /*4730*/  BRA.U !UP2, `(.L_x_28) ;  /* 0x000000010a247547 */ /* 0x000fd8000b800000 */
[----:B------:R-:W-:Y:S02]  /*4740*/  UIMAD UR8, UR4, UR12, URZ ;  /* 0x0000000c040872a4 */ /* 0x000fe4000f8e02ff */
[----:B------:R-:W-:Y:S02]  /*4750*/  UIADD3 UR4, UPT, UPT, UR4, 0x2, URZ ;  /* 0x0000000204047890 */ /* 0x000fe4000fffe0ff */
[----:B------:R-:W-:Y:S02]  /*4760*/  UIADD3 UR9, UPT, UPT, UR8, UR12, URZ ;  /* 0x0000000c08097290 */ /* 0x000fe4000fffe0ff */
[----:B--2---:R-:W-:-:S04]  /*4770*/  MOV R5, UR8 ;  /* 0x0000000800057c02 */ /* 0x004fc80008000f00 */
[----:B-1----:R-:W-:Y:S02]  /*4780*/  IMAD.U32 R7, RZ, RZ, UR9 ;  /* 0x00000009ff077e24 */ /* 0x002fe4000f8e00ff */
[----:B------:R-:W-:-:S04]  /*4790*/  IMAD.WIDE.U32 R4, R5, 0x4, R12 ;  /* 0x0000000405047825 */ /* 0x000fc800078e000c */
[----:B------:R-:W-:Y:S01]  /*47a0*/  IMAD.WIDE.U32 R6, R7, 0x4, R12 ;  /* 0x0000000407067825 */ /* 0x000fe200078e000c */
[----:B------:R3:W-:Y:S04]  /*47b0*/  STG.E desc[UR10][R4.64], RZ ;  /* 0x000000ff04007986 */ /* 0x0007e8000c10190a */
[----:B------:R3:W-:Y:S02]  /*47c0*/  STG.E desc[UR10][R6.64], RZ ;  /* 0x000000ff06007986 */ /* 0x0007e4000c10190a */
.L_x_28:
[----:B------:R-:W-:-:S06]  /*47d0*/  @!UP3 UIMAD UR4, UR12, UR4, URZ ;  /* 0x000000040c04b2a4 */ /* 0x000fcc000f8e02ff */
[----:B--23--:R-:W-:-:S05]  /*47e0*/  MOV R5, UR4 ;  /* 0x0000000400057c02 */ /* 0x00cfca0008000f00 */
[----:B------:R-:W-:-:S05]  /*47f0*/  @!P0 IMAD.WIDE.U32 R4, R5, 0x4, R12 ;  /* 0x0000000405048825 */ /* 0x000fca00078e000c */
[----:B------:R3:W-:Y:S02]  /*4800*/  @!P0 STG.E desc[UR10][R4.64], RZ ;  /* 0x000000ff04008986 */ /* 0x0007e4000c10190a */
.L_x_26:
[----:B------:R-:W-:Y:S05]  /*4810*/  BRA.U !UP1, `(.L_x_29) ;  /* 0x0000001909607547 */ /* 0x000fea000b800000 */
[----:B------:R-:W-:Y:S01]  /*4820*/  UIADD3 UR15, UPT, UPT, UR6, 0x7, URZ ;  /* 0x00000007060f7890 */ /* 0x000fe2000fffe0ff */
[----:B------:R-:W-:Y:S01]  /*4830*/  BSSY.RECONVERGENT B0, `(.L_x_30) ;  /* 0x0000195000007945 */ /* 0x000fe20003800200 */
[----:B------:R-:W-:Y:S01]  /*4840*/  UIADD3 UR16, UPT, UPT, UR6, 0x3, URZ ;  /* 0x0000000306107890 */ /* 0x000fe2000fffe0ff */
[----:B--23--:R-:W-:Y:S01]  /*4850*/  MOV R4, RZ ;  /* 0x000000ff00047202 */ /* 0x00cfe20000000f00 */
[----:B------:R-:W-:Y:S02]  /*4860*/  ULOP3.LUT UR4, UR15, 0x7, URZ, 0xc0, !UPT ;  /* 0x000000070f047892 */ /* 0x000fe4000f8ec0ff */
[----:B------:R-:W-:Y:S02]  /*4870*/  ULOP3.LUT UR8, UR16, 0x3, URZ, 0xc0, !UPT ;  /* 0x0000000310087892 */ /* 0x000fe4000f8ec0ff */
[----:B------:R-:W-:Y:S02]  /*4880*/  UIADD3 UR4, UPT, UPT, UR4, -0x1, URZ ;  /* 0xffffffff04047890 */ /* 0x000fe4000fffe0ff */
[----:B------:R-:W-:-:S02]  /*4890*/  UIADD3 UR22, UPT, UPT, UR6, -0x2, URZ ;  /* 0xfffffffe06167890 */ /* 0x000fc4000fffe0ff */
[----:B------:R-:W-:Y:S02]  /*48a0*/  ULOP3.LUT UR23, UR6, 0xf, URZ, 0xc0, !UPT ;  /* 0x0000000f06177892 */ /* 0x000fe4000f8ec0ff */
[----:B------:R-:W-:Y:S02]  /*48b0*/  ULOP3.LUT UR24, UR6, 0x7, URZ, 0xc0, !UPT ;  /* 0x0000000706187892 */ /* 0x000fe4000f8ec0ff */
[----:B------:R-:W-:Y:S02]  /*48c0*/  ULOP3.LUT UR9, UR6, 0x7ffffff0, URZ, 0xc0, !UPT ;  /* 0x7ffffff006097892 */ /* 0x000fe4000f8ec0ff */
[----:B------:R-:W-:Y:S02]  /*48d0*/  ULOP3.LUT UR25, UR6, 0x3, URZ, 0xc0, !UPT ;  /* 0x0000000306197892 */ /* 0x000fe4000f8ec0ff */
[----:B------:R-:W-:Y:S02]  /*48e0*/  USHF.L.U32 UR17, UR12, 0x3, URZ ;  /* 0x000000030c117899 */ /* 0x000fe400080006ff */
[----:B------:R-:W-:-:S02]  /*48f0*/  UISETP.NE.AND UP1, UPT, UR8, 0x1, UPT ;  /* 0x000000010800788c */ /* 0x000fc4000bf25270 */
[----:B------:R-:W-:-:S11]  /*4900*/  UISETP.GE.U32.AND UP0, UPT, UR4, 0x3, UPT ;  /* 0x000000030400788c */ /* 0x000fd6000bf06070 */
.L_x_43:
[----:B01-3--:R-:W-:-:S04]  /*4910*/  IMAD R9, R4, UR12, RZ ;  /* 0x0000000c04097c24 */ /* 0x00bfc8000f8e02ff */
[----:B--2---:R-:W-:-:S05]  /*4920*/  IMAD.WIDE.U32 R14, R9, 0x4, R12 ;  /* 0x00000004090e7825 */ /* 0x004fca00078e000c */
[----:B------:R-:W2:Y:S01]  /*4930*/  LDG.E R17, desc[UR10][R14.64] ;  /* 0x0000000a0e117981 */ /* 0x000ea2000c1e1900 */
[----:B------:R-:W-:Y:S01]  /*4940*/  BSSY.RECONVERGENT B1, `(.L_x_31) ;  /* 0x0000181000017945 */ /* 0x000fe20003800200 */
[----:B------:R-:W-:Y:S01]  /*4950*/  IMAD.MOV.U32 R5, RZ, RZ, R4 ;  /* 0x000000ffff057224 */ /* 0x000fe200078e0004 */
[----:B--2---:R-:W-:-:S13]  /*4960*/  ISETP.GE.AND P0, PT, R17, R4, PT ;  /* 0x000000041100720c */ /* 0x004fda0003f06270 */
[----:B------:R1:W-:Y:S01]  /*4970*/  @P0 STG.E desc[UR10][R14.64], RZ ;  /* 0x000000ff0e000986 */ /* 0x0003e2000c10190a */
[----:B------:R-:W-:Y:S01]  /*4980*/  @P0 IADD3 R4, PT, PT, R4, 0x1, RZ ;  /* 0x0000000104040810 */ /* 0x000fe20007ffe0ff */
[----:B------:R-:W-:Y:S06]  /*4990*/  @P0 BRA `(.L_x_32) ;  /* 0x0000001400ec0947 */ /* 0x000fec0003800000 */
[----:B------:R-:W2:Y:S01]  /*49a0*/  LDC R6, c[0x0][0x384] ;  /* 0x0000e100ff067b82 */ /* 0x000ea20000000800 */
[----:B------:R-:W-:-:S04]  /*49b0*/  LOP3.LUT R4, R5, 0x1, RZ, 0xc0, !PT ;  /* 0x0000000105047812 */ /* 0x000fc800078ec0ff */
[----:B------:R-:W-:-:S13]  /*49c0*/  ISETP.NE.U32.AND P0, PT, R4, 0x1, PT ;  /* 0x000000010400780c */ /* 0x000fda0003f05070 */
[----:B------:R-:W-:Y:S02]  /*49d0*/  @!P0 IMAD R5, R17, UR12, RZ ;  /* 0x0000000c11058c24 */ /* 0x000fe4000f8e02ff */
[----:B--2---:R-:W-:-:S04]  /*49e0*/  IMAD R7, R6, UR12, RZ ;  /* 0x0000000c06077c24 */ /* 0x004fc8000f8e02ff */
[----:B------:R-:W-:-:S04]  /*49f0*/  IMAD.WIDE.U32 R6, R7, 0x4, R10 ;  /* 0x0000000407067825 */ /* 0x000fc800078e000a */
[----:B------:R-:W-:-:S04]  /*4a00*/  IMAD.WIDE.U32 R8, R9, 0x4, R6 ;  /* 0x0000000409087825 */ /* 0x000fc800078e0006 */
[----:B------:R-:W-:Y:S01]  /*4a10*/  @!P0 IMAD.WIDE.U32 R4, R5, 0x4, R6 ;  /* 0x0000000405048825 */ /* 0x000fe200078e0006 */
[----:B------:R-:W2:Y:S04]  /*4a20*/  @!P0 LDG.E R21, desc[UR10][R8.64] ;  /* 0x0000000a08158981 */ /* 0x000ea8000c1e1900 */
[----:B------:R-:W3:Y:S01]  /*4a30*/  @!P0 LDG.E R19, desc[UR10][R4.64] ;  /* 0x0000000a04138981 */ /* 0x000ee2000c1e1900 */
[----:B------:R-:W-:-:S03]  /*4a40*/  UIMAD UR4, UR13, UR12, URZ ;  /* 0x0000000c0d0472a4 */ /* 0x000fc6000f8e02ff */
[----:B--2---:R2:W-:Y:S04]  /*4a50*/  @!P0 STG.E desc[UR10][R4.64], R21 ;  /* 0x0000001504008986 */ /* 0x0045e8000c10190a */
[----:B---3--:R3:W-:Y:S04]  /*4a60*/  @!P0 STG.E desc[UR10][R8.64], R19 ;  /* 0x0000001308008986 */ /* 0x0087e8000c10190a */
[----:B------:R-:W4:Y:S04]  /*4a70*/  @P0 LDG.E R25, desc[UR10][R8.64] ;  /* 0x0000000a08190981 */ /* 0x000f28000c1e1900 */
[----:B------:R-:W5:Y:S01]  /*4a80*/  @P0 LDG.E R23, desc[UR10][R6.64] ;  /* 0x0000000a06170981 */ /* 0x000f62000c1e1900 */
[----:B------:R-:W-:Y:S01]  /*4a90*/  MOV R17, UR4 ;  /* 0x0000000400117c02 */ /* 0x000fe20008000f00 */
[----:B------:R-:W0:Y:S04]  /*4aa0*/  S2UR UR8, SR_CgaCtaId ;  /* 0x00000000000879c3 */ /* 0x000e280000008800 */
[----:B------:R-:W-:-:S04]  /*4ab0*/  IMAD.WIDE.U32 R16, R17, 0x4, R10 ;  /* 0x0000000411107825 */ /* 0x000fc800078e000a */
[----:B--2---:R-:W2:Y:S01]  /*4ac0*/  LDC R4, c[0x0][0x388] ;  /* 0x0000e200ff047b82 */ /* 0x004ea20000000800 */
[----:B----4-:R3:W-:Y:S04]  /*4ad0*/  @P0 STG.E desc[UR10][R6.64], R25 ;  /* 0x0000001906000986 */ /* 0x0107e8000c10190a */
[----:B-----5:R3:W-:Y:S04]  /*4ae0*/  @P0 STG.E desc[UR10][R8.64], R23 ;  /* 0x0000001708000986 */ /* 0x0207e8000c10190a */
[----:B------:R-:W2:Y:S04]  /*4af0*/  LDG.E R17, desc[UR10][R16.64] ;  /* 0x0000000a10117981 */ /* 0x000ea8000c1e1900 */
[----:B------:R-:W2:Y:S01]  /*4b00*/  LDG.E R18, desc[UR10][R10.64] ;  /* 0x0000000a0a127981 */ /* 0x000ea2000c1e1900 */
[----:B------:R-:W-:Y:S01]  /*4b10*/  UMOV UR4, 0x400 ;  /* 0x0000040000047882 */ /* 0x000fe20000000000 */
[----:B------:R-:W-:-:S02]  /*4b20*/  UISETP.GE.U32.AND UP2, UPT, UR22, 0x7, UPT ;  /* 0x000000071600788c */ /* 0x000fc4000bf46070 */
[----:B0-----:R-:W-:-:S03]  /*4b30*/  ULEA UR8, UR8, UR4, 0x18 ;  /* 0x0000000408087291 */ /* 0x001fc6000f8ec0ff */
[----:B------:R-:W-:Y:S01]  /*4b40*/  UMOV UR4, URZ ;  /* 0x000000ff00047c82 */ /* 0x000fe20008000000 */
[----:B--2---:R-:W-:-:S05]  /*4b50*/  IMAD R18, R17, R4, R18 ;  /* 0x0000000411127224 */ /* 0x004fca00078e0212 */
[----:B------:R-:W-:-:S05]  /*4b60*/  LEA R18, R18, UR8, 0x2 ;  /* 0x0000000812127c11 */ /* 0x000fca000f8e10ff */
[----:B------:R3:W0:Y:S01]  /*4b70*/  LDS R22, [R18] ;  /* 0x0000000012167984 */ /* 0x0006220000000800 */
[----:B------:R-:W-:Y:S05]  /*4b80*/  BRA.U !UP2, `(.L_x_33) ;  /* 0x000000050a407547 */ /* 0x000fea000b800000 */
[----:B------:R-:W-:Y:S01]  /*4b90*/  USHF.L.U32 UR26, UR12, 0x2, URZ ;  /* 0x000000020c1a7899 */ /* 0x000fe200080006ff */
[----:B---3--:R-:W-:Y:S01]  /*4ba0*/  IMAD.MOV.U32 R7, RZ, RZ, RZ ;  /* 0x000000ffff077224 */ /* 0x008fe200078e00ff */
[----:B------:R-:W-:Y:S01]  /*4bb0*/  USHF.L.U32 UR27, UR12, 0x1, URZ ;  /* 0x000000010c1b7899 */ /* 0x000fe200080006ff */
[----:B------:R-:W-:Y:S01]  /*4bc0*/  MOV R23, UR17 ;  /* 0x0000001100177c02 */ /* 0x000fe20008000f00 */
[----:B------:R-:W-:Y:S02]  /*4bd0*/  UIMAD UR18, UR12, 0x3, URZ ;  /* 0x000000030c1278a4 */ /* 0x000fe4000f8e02ff */
[----:B------:R-:W-:Y:S01]  /*4be0*/  MOV R29, UR12 ;  /* 0x0000000c001d7c02 */ /* 0x000fe20008000f00 */
[----:B------:R-:W-:Y:S01]  /*4bf0*/  UIMAD UR19, UR12, 0x5, URZ ;  /* 0x000000050c1378a4 */ /* 0x000fe2000f8e02ff */
[----:B------:R-:W-:Y:S01]  /*4c00*/  MOV R8, UR26 ;  /* 0x0000001a00087c02 */ /* 0x000fe20008000f00 */
[----:B------:R-:W-:Y:S01]  /*4c10*/  UIMAD UR20, UR12, 0x7, URZ ;  /* 0x000000070c1478a4 */ /* 0x000fe2000f8e02ff */
[----:B------:R-:W-:Y:S01]  /*4c20*/  MOV R5, UR27 ;  /* 0x0000001b00057c02 */ /* 0x000fe20008000f00 */
[----:B------:R-:W-:Y:S01]  /*4c30*/  UIMAD UR21, UR12, 0x6, URZ ;  /* 0x000000060c1578a4 */ /* 0x000fe2000f8e02ff */
[----:B------:R-:W-:Y:S01]  /*4c40*/  IMAD.U32 R6, RZ, RZ, UR18 ;  /* 0x00000012ff067e24 */ /* 0x000fe2000f8e00ff */
[----:B------:R-:W-:Y:S01]  /*4c50*/  ULOP3.LUT UR4, UR13, 0xfffffff8, URZ, 0xc0, !UPT ;  /* 0xfffffff80d047892 */ /* 0x000fe2000f8ec0ff */
[----:B------:R-:W-:-:S02]  /*4c60*/  MOV R27, UR19 ;  /* 0x00000013001b7c02 */ /* 0x000fc40008000f00 */
[----:B------:R-:W-:Y:S01]  /*4c70*/  MOV R25, UR20 ;  /* 0x0000001400197c02 */ /* 0x000fe20008000f00 */
[----:B------:R-:W-:Y:S01]  /*4c80*/  IMAD.U32 R9, RZ, RZ, UR21 ;  /* 0x00000015ff097e24 */ /* 0x000fe2000f8e00ff */
[----:B------:R-:W-:-:S12]  /*4c90*/  UIADD3 UR4, UPT, UPT, -UR4, URZ, URZ ;  /* 0x000000ff04047290 */ /* 0x000fd8000fffe1ff */
.L_x_34:
[----:B------:R-:W-:-:S04]  /*4ca0*/  IMAD.WIDE.U32 R18, R7, 0x4, R10 ;  /* 0x0000000407127825 */ /* 0x000fc800078e000a */
[--C-:B------:R-:W-:Y:S01]  /*4cb0*/  IMAD.WIDE.U32 R16, R29, 0x4, R10.reuse ;  /* 0x000000041d107825 */ /* 0x100fe200078e000a */
[----:B------:R2:W3:Y:S03]  /*4cc0*/  LDG.E R24, desc[UR10][R18.64] ;  /* 0x0000000a12187981 */ /* 0x0004e6000c1e1900 */
[--C-:B------:R-:W-:Y:S01]  /*4cd0*/  IMAD.WIDE.U32 R20, R5, 0x4, R10.reuse ;  /* 0x0000000405147825 */ /* 0x100fe200078e000a */
[----:B------:R4:W3:Y:S05]  /*4ce0*/  LDG.E R28, desc[UR10][R16.64] ;  /* 0x0000000a101c7981 */ /* 0x0008ea000c1e1900 */
[----:B------:R-:W5:Y:S01]  /*4cf0*/  LDG.E R21, desc[UR10][R20.64] ;  /* 0x0000000a14157981 */ /* 0x000f62000c1e1900 */
[----:B--2---:R-:W-:-:S06]  /*4d00*/  IMAD.WIDE.U32 R18, R6, 0x4, R10 ;  /* 0x0000000406127825 */ /* 0x004fcc00078e000a */
[----:B------:R-:W2:Y:S01]  /*4d10*/  LDG.E R19, desc[UR10][R18.64] ;  /* 0x0000000a12137981 */ /* 0x000ea2000c1e1900 */
[----:B----4-:R-:W-:-:S05]  /*4d20*/  IMAD.WIDE.U32 R16, R8, 0x4, R10 ;  /* 0x0000000408107825 */ /* 0x010fca00078e000a */
[----:B------:R-:W4:Y:S01]  /*4d30*/  LDG.E R26, desc[UR10][R16.64] ;  /* 0x0000000a101a7981 */ /* 0x000f22000c1e1900 */
[-C--:B---3--:R-:W-:Y:S02]  /*4d40*/  IMAD R24, R24, R4.reuse, R28 ;  /* 0x0000000418187224 */ /* 0x088fe400078e021c */
[----:B-----5:R-:W-:-:S03]  /*4d50*/  IMAD R28, R28, R4, R21 ;  /* 0x000000041c1c7224 */ /* 0x020fc600078e0215 */
[----:B------:R-:W-:Y:S02]  /*4d60*/  LEA R24, R24, UR8, 0x2 ;  /* 0x0000000818187c11 */ /* 0x000fe4000f8e10ff */
[----:B------:R-:W-:Y:S01]  /*4d70*/  LEA R28, R28, UR8, 0x2 ;  /* 0x000000081c1c7c11 */ /* 0x000fe2000f8e10ff */
[----:B--2---:R-:W-:-:S03]  /*4d80*/  IMAD R21, R21, R4, R19 ;  /* 0x0000000415157224 */ /* 0x004fc600078e0213 */
[----:B------:R-:W0:Y:S02]  /*4d90*/  LDS R24, [R24] ;  /* 0x0000000018187984 */ /* 0x000e240000000800 */
[----:B------:R-:W-:Y:S02]  /*4da0*/  LEA R21, R21, UR8, 0x2 ;  /* 0x0000000815157c11 */ /* 0x000fe4000f8e10ff */
[----:B------:R-:W2:Y:S01]  /*4db0*/  LDS R28, [R28] ;  /* 0x000000001c1c7984 */ /* 0x000ea20000000800 */
[----:B----4-:R-:W-:-:S03]  /*4dc0*/  IMAD R19, R19, R4, R26 ;  /* 0x0000000413137224 */ /* 0x010fc600078e021a */
[----:B------:R-:W3:Y:S02]  /*4dd0*/  LDS R21, [R21] ;  /* 0x0000000015157984 */ /* 0x000ee40000000800 */
[----:B------:R-:W-:Y:S01]  /*4de0*/  LEA R20, R19, UR8, 0x2 ;  /* 0x0000000813147c11 */ /* 0x000fe2000f8e10ff */
[----:B------:R-:W-:-:S05]  /*4df0*/  IMAD.WIDE.U32 R18, R9, 0x4, R10 ;  /* 0x0000000409127825 */ /* 0x000fca00078e000a */
[----:B------:R-:W4:Y:S04]  /*4e00*/  LDS R20, [R20] ;  /* 0x0000000014147984 */ /* 0x000f280000000800 */
[----:B------:R-:W5:Y:S01]  /*4e10*/  LDG.E R19, desc[UR10][R18.64] ;  /* 0x0000000a12137981 */ /* 0x000f62000c1e1900 */
[----:B0-----:R-:W-:-:S04]  /*4e20*/  FADD R17, R24, R22 ;  /* 0x0000001618117221 */ /* 0x001fc80000000000 */
[----:B--2---:R-:W-:-:S04]  /*4e30*/  FADD R16, R17, R28 ;  /* 0x0000001c11107221 */ /* 0x004fc80000000000 */
[----:B---3--:R-:W-:Y:S01]  /*4e40*/  FADD R21, R16, R21 ;  /* 0x0000001510157221 */ /* 0x008fe20000000000 */
[----:B------:R-:W-:-:S05]  /*4e50*/  IMAD.WIDE.U32 R16, R27, 0x4, R10 ;  /* 0x000000041b107825 */ /* 0x000fca00078e000a */
[----:B------:R0:W2:Y:S01]  /*4e60*/  LDG.E R22, desc[UR10][R16.64] ;  /* 0x0000000a10167981 */ /* 0x0000a2000c1e1900 */
[----:B----4-:R-:W-:Y:S01]  /*4e70*/  FADD R24, R21, R20 ;  /* 0x0000001415187221 */ /* 0x010fe20000000000 */
[----:B------:R-:W-:-:S06]  /*4e80*/  IMAD.WIDE.U32 R20, R23, 0x4, R10 ;  /* 0x0000000417147825 */ /* 0x000fcc00078e000a */
[----:B------:R-:W3:Y:S01]  /*4e90*/  LDG.E R21, desc[UR10][R20.64] ;  /* 0x0000000a14157981 */ /* 0x000ee2000c1e1900 */
[----:B0-----:R-:W-:-:S05]  /*4ea0*/  IMAD.WIDE.U32 R16, R25, 0x4, R10 ;  /* 0x0000000419107825 */ /* 0x001fca00078e000a */
[----:B------:R-:W4:Y:S01]  /*4eb0*/  LDG.E R28, desc[UR10][R16.64] ;  /* 0x0000000a101c7981 */ /* 0x000f22000c1e1900 */
[----:B------:R-:W-:-:S04]  /*4ec0*/  UIADD3 UR4, UPT, UPT, UR4, 0x8, URZ ;  /* 0x0000000804047890 */ /* 0x000fc8000fffe0ff */
[----:B------:R-:W-:Y:S01]  /*4ed0*/  UISETP.NE.AND UP2, UPT, UR4, URZ, UPT ;  /* 0x000000ff0400728c */ /* 0x000fe2000bf45270 */
[----:B------:R-:W-:Y:S01]  /*4ee0*/  VIADD R29, R29, UR17 ;  /* 0x000000111d1d7c36 */ /* 0x000fe20008000000 */
[----:B------:R-:W-:Y:S01]  /*4ef0*/  IADD3 R5, PT, PT, R5, UR17, RZ ;  /* 0x0000001105057c10 */ /* 0x000fe2000fffe0ff */
[----:B------:R-:W-:Y:S01]  /*4f00*/  VIADD R8, R8, UR17 ;  /* 0x0000001108087c36 */ /* 0x000fe20008000000 */
[----:B------:R-:W-:Y:S01]  /*4f10*/  IADD3 R6, PT, PT, R6, UR17, RZ ;  /* 0x0000001106067c10 */ /* 0x000fe2000fffe0ff */
[----:B------:R-:W-:Y:S01]  /*4f20*/  VIADD R25, R25, UR17 ;  /* 0x0000001119197c36 */ /* 0x000fe20008000000 */
[----:B------:R-:W-:Y:S02]  /*4f30*/  IADD3 R27, PT, PT, R27, UR17, RZ ;  /* 0x000000111b1b7c10 */ /* 0x000fe4000fffe0ff */
[----:B------:R-:W-:Y:S02]  /*4f40*/  IADD3 R9, PT, PT, R9, UR17, RZ ;  /* 0x0000001109097c10 */ /* 0x000fe4000fffe0ff */
[----:B------:R-:W-:-:S02]  /*4f50*/  IADD3 R23, PT, PT, R23, UR17, RZ ;  /* 0x0000001117177c10 */ /* 0x000fc4000fffe0ff */
[----:B------:R-:W-:Y:S01]  /*4f60*/  IADD3 R7, PT, PT, R7, UR17, RZ ;  /* 0x0000001107077c10 */ /* 0x000fe2000fffe0ff */
[-C--:B--2---:R-:W-:Y:S02]  /*4f70*/  IMAD R26, R26, R4.reuse, R22 ;  /* 0x000000041a1a7224 */ /* 0x084fe400078e0216 */
[----:B-----5:R-:W-:-:S03]  /*4f80*/  IMAD R22, R22, R4, R19 ;  /* 0x0000000416167224 */ /* 0x020fc600078e0213 */
[----:B------:R-:W-:Y:S02]  /*4f90*/  LEA R26, R26, UR8, 0x2 ;  /* 0x000000081a1a7c11 */ /* 0x000fe4000f8e10ff */
[----:B------:R-:W-:-:S06]  /*4fa0*/  LEA R22, R22, UR8, 0x2 ;  /* 0x0000000816167c11 */ /* 0x000fcc000f8e10ff */
[----:B------:R-:W-:Y:S01]  /*4fb0*/  LDS R22, [R22] ;  /* 0x0000000016167984 */ /* 0x000fe20000000800 */
[----:B----4-:R-:W-:-:S03]  /*4fc0*/  IMAD R18, R19, R4, R28 ;  /* 0x0000000413127224 */ /* 0x010fc600078e021c */
[----:B------:R-:W0:Y:S01]  /*4fd0*/  LDS R19, [R26] ;  /* 0x000000001a137984 */ /* 0x000e220000000800 */
[----:B---3--:R-:W-:Y:S01]  /*4fe0*/  IMAD R28, R28, R4, R21 ;  /* 0x000000041c1c7224 */ /* 0x008fe200078e0215 */
[----:B------:R-:W-:-:S04]  /*4ff0*/  LEA R18, R18, UR8, 0x2 ;  /* 0x0000000812127c11 */ /* 0x000fc8000f8e10ff */
[----:B------:R-:W-:Y:S02]  /*5000*/  LEA R28, R28, UR8, 0x2 ;  /* 0x000000081c1c7c11 */ /* 0x000fe4000f8e10ff */
[----:B------:R-:W2:Y:S04]  /*5010*/  LDS R18, [R18] ;  /* 0x0000000012127984 */ /* 0x000ea80000000800 */
[----:B------:R-:W3:Y:S01]  /*5020*/  LDS R28, [R28] ;  /* 0x000000001c1c7984 */ /* 0x000ee20000000800 */
[----:B0-----:R-:W-:-:S04]  /*5030*/  FADD R19, R24, R19 ;  /* 0x0000001318137221 */ /* 0x001fc80000000000 */
[----:B------:R-:W-:-:S04]  /*5040*/  FADD R19, R19, R22 ;  /* 0x0000001613137221 */ /* 0x000fc80000000000 */
[----:B--2---:R-:W-:-:S04]  /*5050*/  FADD R19, R19, R18 ;  /* 0x0000001213137221 */ /* 0x004fc80000000000 */
[----:B---3--:R-:W-:Y:S01]  /*5060*/  FADD R22, R19, R28 ;  /* 0x0000001c13167221 */ /* 0x008fe20000000000 */
[----:B------:R-:W-:Y:S06]  /*5070*/  BRA.U UP2, `(.L_x_34) ;  /* 0xfffffffd02087547 */ /* 0x000fec000b83ffff */
[----:B------:R-:W-:-:S12]  /*5080*/  ULOP3.LUT UR4, UR13, 0xfffffff8, URZ, 0xc0, !UPT ;  /* 0xfffffff80d047892 */ /* 0x000fd8000f8ec0ff */
.L_x_33:
[----:B------:R-:W-:-:S09]  /*5090*/  ULOP3.LUT UP2, URZ, UR13, 0x7, URZ, 0xc0, !UPT ;  /* 0x000000070dff7892 */ /* 0x000fd2000f84c0ff */
[----:B------:R-:W-:Y:S05]  /*50a0*/  BRA.U !UP2, `(.L_x_35) ;  /* 0x000000050a307547 */ /* 0x000fea000b800000 */
[----:B------:R-:W-:Y:S01]  /*50b0*/  ULOP3.LUT UP2, URZ, UR15, 0x3, URZ, 0xc0, !UPT ;  /* 0x000000030fff7892 */ /* 0x000fe2000f84c0ff */
[----:B------:R-:W-:Y:S10]  /*50c0*/  BRA.U !UP0, `(.L_x_36) ;  /* 0x0000000108947547 */ /* 0x000ff4000b800000 */
[----:B------:R-:W-:-:S04]  /*50d0*/  UIMAD UR18, UR4, UR12, URZ ;  /* 0x0000000c041272a4 */ /* 0x000fc8000f8e02ff */
[----:B------:R-:W-:Y:S02]  /*50e0*/  UIADD3 UR19, UPT, UPT, UR18, UR12, URZ ;  /* 0x0000000c12137290 */ /* 0x000fe4000fffe0ff */
[----:B------:R-:W-:Y:S02]  /*50f0*/  IMAD.U32 R17, RZ, RZ, UR18 ;  /* 0x00000012ff117e24 */ /* 0x000fe4000f8e00ff */
[----:B------:R-:W-:Y:S02]  /*5100*/  UIADD3 UR18, UPT, UPT, UR19, UR12, URZ ;  /* 0x0000000c13127290 */ /* 0x000fe4000fffe0ff */
[----:B---3--:R-:W-:Y:S01]  /*5110*/  MOV R19, UR19 ;  /* 0x0000001300137c02 */ /* 0x008fe20008000f00 */
[--C-:B------:R-:W-:Y:S01]  /*5120*/  IMAD.WIDE.U32 R16, R17, 0x4, R10.reuse ;  /* 0x0000000411107825 */ /* 0x100fe200078e000a */
[----:B------:R-:W-:Y:S02]  /*5130*/  UIADD3 UR19, UPT, UPT, UR18, UR12, URZ ;  /* 0x0000000c12137290 */ /* 0x000fe4000fffe0ff */
[----:B------:R-:W-:Y:S01]  /*5140*/  MOV R9, UR18 ;  /* 0x0000001200097c02 */ /* 0x000fe20008000f00 */
[----:B------:R-:W-:Y:S01]  /*5150*/  IMAD.WIDE.U32 R18, R19, 0x4, R10 ;  /* 0x0000000413127825 */ /* 0x000fe200078e000a */
[----:B------:R-:W-:Y:S01]  /*5160*/  UIADD3 UR18, UPT, UPT, UR19, UR12, URZ ;  /* 0x0000000c13127290 */ /* 0x000fe2000fffe0ff */
[----:B------:R-:W2:Y:S02]  /*5170*/  LDG.E R17, desc[UR10][R16.64] ;  /* 0x0000000a10117981 */ /* 0x000ea4000c1e1900 */
[----:B------:R-:W-:-:S02]  /*5180*/  IMAD.U32 R7, RZ, RZ, UR19 ;  /* 0x00000013ff077e24 */ /* 0x000fc4000f8e00ff */
[--C-:B------:R-:W-:Y:S01]  /*5190*/  IMAD.WIDE.U32 R8, R9, 0x4, R10.reuse ;  /* 0x0000000409087825 */ /* 0x100fe200078e000a */
[----:B------:R-:W2:Y:S01]  /*51a0*/  LDG.E R19, desc[UR10][R18.64] ;  /* 0x0000000a12137981 */ /* 0x000ea2000c1e1900 */
[----:B------:R-:W-:Y:S02]  /*51b0*/  MOV R21, UR18 ;  /* 0x0000001200157c02 */ /* 0x000fe40008000f00 */
[--C-:B------:R-:W-:Y:S02]  /*51c0*/  IMAD.WIDE.U32 R6, R7, 0x4, R10.reuse ;  /* 0x0000000407067825 */ /* 0x100fe400078e000a */
[----:B------:R-:W3:Y:S02]  /*51d0*/  LDG.E R9, desc[UR10][R8.64] ;  /* 0x0000000a08097981 */ /* 0x000ee4000c1e1900 */
[----:B------:R-:W-:Y:S02]  /*51e0*/  IMAD.WIDE.U32 R20, R21, 0x4, R10 ;  /* 0x0000000415147825 */ /* 0x000fe400078e000a */
[----:B------:R-:W4:Y:S04]  /*51f0*/  LDG.E R7, desc[UR10][R6.64] ;  /* 0x0000000a06077981 */ /* 0x000f28000c1e1900 */
[----:B------:R-:W5:Y:S01]  /*5200*/  LDG.E R20, desc[UR10][R20.64] ;  /* 0x0000000a14147981 */ /* 0x000f62000c1e1900 */
[----:B------:R-:W-:Y:S01]  /*5210*/  UIADD3 UR4, UPT, UPT, UR4, 0x4, URZ ;  /* 0x0000000404047890 */ /* 0x000fe2000fffe0ff */
[----:B--2---:R-:W-:-:S02]  /*5220*/  IMAD R5, R17, R4, R19 ;  /* 0x0000000411057224 */ /* 0x004fc400078e0213 */
[----:B---3--:R-:W-:-:S03]  /*5230*/  IMAD R16, R19, R4, R9 ;  /* 0x0000000413107224 */ /* 0x008fc600078e0209 */
[----:B------:R-:W-:Y:S01]  /*5240*/  LEA R5, R5, UR8, 0x2 ;  /* 0x0000000805057c11 */ /* 0x000fe2000f8e10ff */
[----:B----4-:R-:W-:Y:S01]  /*5250*/  IMAD R17, R9, R4, R7 ;  /* 0x0000000409117224 */ /* 0x010fe200078e0207 */
[----:B------:R-:W-:-:S04]  /*5260*/  LEA R16, R16, UR8, 0x2 ;  /* 0x0000000810107c11 */ /* 0x000fc8000f8e10ff */
[----:B------:R-:W0:Y:S01]  /*5270*/  LDS R5, [R5] ;  /* 0x0000000005057984 */ /* 0x000e220000000800 */
[----:B-----5:R-:W-:Y:S01]  /*5280*/  IMAD R18, R7, R4, R20 ;  /* 0x0000000407127224 */ /* 0x020fe200078e0214 */
[----:B------:R-:W-:Y:S02]  /*5290*/  LEA R17, R17, UR8, 0x2 ;  /* 0x0000000811117c11 */ /* 0x000fe4000f8e10ff */
[----:B------:R-:W2:Y:S02]  /*52a0*/  LDS R9, [R16] ;  /* 0x0000000010097984 */ /* 0x000ea40000000800 */
[----:B------:R-:W-:Y:S02]  /*52b0*/  LEA R18, R18, UR8, 0x2 ;  /* 0x0000000812127c11 */ /* 0x000fe4000f8e10ff */
[----:B------:R-:W3:Y:S04]  /*52c0*/  LDS R17, [R17] ;  /* 0x0000000011117984 */ /* 0x000ee80000000800 */
[----:B------:R-:W4:Y:S01]  /*52d0*/  LDS R7, [R18] ;  /* 0x0000000012077984 */ /* 0x000f220000000800 */
[----:B0-----:R-:W-:-:S04]  /*52e0*/  FADD R6, R22, R5 ;  /* 0x0000000516067221 */ /* 0x001fc80000000000 */
[----:B--2---:R-:W-:-:S04]  /*52f0*/  FADD R6, R6, R9 ;  /* 0x0000000906067221 */ /* 0x004fc80000000000 */
[----:B---3--:R-:W-:-:S04]  /*5300*/  FADD R6, R6, R17 ;  /* 0x0000001106067221 */ /* 0x008fc80000000000 */
[----:B----4-:R-:W-:-:S07]  /*5310*/  FADD R22, R6, R7 ;  /* 0x0000000706167221 */ /* 0x010fce0000000000 */
.L_x_36:
[----:B------:R-:W-:Y:S05]  /*5320*/  BRA.U !UP2, `(.L_x_35) ;  /* 0x000000010a907547 */ /* 0x000fea000b800000 */
[----:B------:R-:W-:Y:S01]  /*5330*/  ULOP3.LUT UP2, URZ, UR16, 0x1, URZ, 0xc0, !UPT ;  /* 0x0000000110ff7892 */ /* 0x000fe2000f84c0ff */
[----:B------:R-:W-:Y:S01]  /*5340*/  PLOP3.LUT P0, PT, PT, PT, UP1, 0x80, 0x8 ;  /* 0x000000000008781c */ /* 0x000fe20003f0f018 */
[----:B------:R-:W-:Y:S02]  /*5350*/  @UP1 UIMAD UR18, UR4, UR12, URZ ;  /* 0x0000000c041212a4 */ /* 0x000fe4000f8e02ff */
[----:B------:R-:W-:Y:S02]  /*5360*/  @UP1 UIADD3 UR4, UPT, UPT, UR4, 0x2, URZ ;  /* 0x0000000204041890 */ /* 0x000fe4000fffe0ff */
[----:B------:R-:W-:Y:S01]  /*5370*/  @UP1 UIADD3 UR19, UPT, UPT, UR18, UR12, URZ ;  /* 0x0000000c12131290 */ /* 0x000fe2000fffe0ff */
[----:B------:R-:W-:Y:S02]  /*5380*/  PLOP3.LUT P1, PT, PT, PT, UP2, 0x80, 0x8 ;  /* 0x000000000008781c */ /* 0x000fe40003f2f028 */
[----:B------:R-:W-:Y:S01]  /*5390*/  MOV R21, UR18 ;  /* 0x0000001200157c02 */ /* 0x000fe20008000f00 */
[----:B------:R-:W-:-:S02]  /*53a0*/  @UP1 UIADD3 UR20, UPT, UPT, UR19, UR12, URZ ;  /* 0x0000000c13141290 */ /* 0x000fc4000fffe0ff */
[----:B------:R-:W-:Y:S01]  /*53b0*/  @UP2 UIMAD UR4, UR12, UR4, URZ ;  /* 0x000000040c0422a4 */ /* 0x000fe2000f8e02ff */
[----:B---3--:R-:W-:Y:S02]  /*53c0*/  IMAD.U32 R19, RZ, RZ, UR19 ;  /* 0x00000013ff137e24 */ /* 0x008fe4000f8e00ff */
[--C-:B------:R-:W-:Y:S01]  /*53d0*/  @P0 IMAD.WIDE.U32 R20, R21, 0x4, R10.reuse ;  /* 0x0000000415140825 */ /* 0x100fe200078e000a */
[----:B------:R-:W-:Y:S01]  /*53e0*/  @UP2 UIADD3 UR18, UPT, UPT, UR4, UR12, URZ ;  /* 0x0000000c04122290 */ /* 0x000fe2000fffe0ff */
[----:B------:R-:W-:Y:S02]  /*53f0*/  MOV R9, UR20 ;  /* 0x0000001400097c02 */ /* 0x000fe40008000f00 */
[----:B------:R-:W-:Y:S01]  /*5400*/  @P0 IMAD.WIDE.U32 R18, R19, 0x4, R10 ;  /* 0x0000000413120825 */ /* 0x000fe200078e000a */
[----:B------:R-:W-:Y:S01]  /*5410*/  MOV R17, UR4 ;  /* 0x0000000400117c02 */ /* 0x000fe20008000f00 */
[----:B------:R-:W2:Y:S02]  /*5420*/  @P0 LDG.E R21, desc[UR10][R20.64] ;  /* 0x0000000a14150981 */ /* 0x000ea4000c1e1900 */
[----:B------:R-:W-:-:S02]  /*5430*/  IMAD.U32 R7, RZ, RZ, UR18 ;  /* 0x00000012ff077e24 */ /* 0x000fc4000f8e00ff */
[--C-:B------:R-:W-:Y:S01]  /*5440*/  @P0 IMAD.WIDE.U32 R8, R9, 0x4, R10.reuse ;  /* 0x0000000409080825 */ /* 0x100fe200078e000a */
[----:B------:R-:W2:Y:S03]  /*5450*/  @P0 LDG.E R19, desc[UR10][R18.64] ;  /* 0x0000000a12130981 */ /* 0x000ea6000c1e1900 */
[--C-:B------:R-:W-:Y:S02]  /*5460*/  @P1 IMAD.WIDE.U32 R16, R17, 0x4, R10.reuse ;  /* 0x0000000411101825 */ /* 0x100fe400078e000a */
[----:B------:R-:W3:Y:S02]  /*5470*/  @P0 LDG.E R8, desc[UR10][R8.64] ;  /* 0x0000000a08080981 */ /* 0x000ee4000c1e1900 */
[----:B------:R-:W-:Y:S02]  /*5480*/  @P1 IMAD.WIDE.U32 R6, R7, 0x4, R10 ;  /* 0x0000000407061825 */ /* 0x000fe400078e000a */
[----:B------:R-:W4:Y:S04]  /*5490*/  @P1 LDG.E R17, desc[UR10][R16.64] ;  /* 0x0000000a10111981 */ /* 0x000f28000c1e1900 */
[----:B------:R-:W4:Y:S01]  /*54a0*/  @P1 LDG.E R6, desc[UR10][R6.64] ;  /* 0x0000000a06061981 */ /* 0x000f22000c1e1900 */
[----:B--2---:R-:W-:-:S02]  /*54b0*/  @P0 IMAD R5, R21, R4, R19 ;  /* 0x0000000415050224 */ /* 0x004fc400078e0213 */
[----:B---3--:R-:W-:-:S03]  /*54c0*/  @P0 IMAD R21, R19, R4, R8 ;  /* 0x0000000413150224 */ /* 0x008fc600078e0208 */
[----:B------:R-:W-:Y:S02]  /*54d0*/  @P0 LEA R20, R5, UR8, 0x2 ;  /* 0x0000000805140c11 */ /* 0x000fe4000f8e10ff */
[----:B------:R-:W-:-:S03]  /*54e0*/  @P0 LEA R21, R21, UR8, 0x2 ;  /* 0x0000000815150c11 */ /* 0x000fc6000f8e10ff */
[----:B------:R-:W0:Y:S01]  /*54f0*/  @P0 LDS R19, [R20] ;  /* 0x0000000014130984 */ /* 0x000e220000000800 */
[----:B----4-:R-:W-:-:S03]  /*5500*/  @P1 IMAD R5, R17, R4, R6 ;  /* 0x0000000411051224 */ /* 0x010fc600078e0206 */
[----:B------:R-:W2:Y:S02]  /*5510*/  @P0 LDS R18, [R21] ;  /* 0x0000000015120984 */ /* 0x000ea40000000800 */
[----:B------:R-:W-:-:S06]  /*5520*/  @P1 LEA R5, R5, UR8, 0x2 ;  /* 0x0000000805051c11 */ /* 0x000fcc000f8e10ff */
[----:B------:R-:W3:Y:S01]  /*5530*/  @P1 LDS R5, [R5] ;  /* 0x0000000005051984 */ /* 0x000ee20000000800 */
[----:B0-----:R-:W-:-:S04]  /*5540*/  @P0 FADD R19, R22, R19 ;  /* 0x0000001316130221 */ /* 0x001fc80000000000 */
[----:B--2---:R-:W-:-:S04]  /*5550*/  @P0 FADD R22, R19, R18 ;  /* 0x0000001213160221 */ /* 0x004fc80000000000 */
[----:B---3--:R-:W-:-:S07]  /*5560*/  @P1 FADD R22, R22, R5 ;  /* 0x0000000516161221 */ /* 0x008fce0000000000 */
.L_x_35:
[----:B0-----:R-:W-:Y:S01]  /*5570*/  FSETP.GEU.AND P0, PT, R22, R3, PT ;  /* 0x000000031600720b */ /* 0x001fe20003f0e000 */
[----:B------:R-:W-:Y:S03]  /*5580*/  BSSY.RECONVERGENT B2, `(.L_x_37) ;  /* 0x00000b8000027945 */ /* 0x000fe60003800200 */
[----:B------:R-:W-:Y:S02]  /*5590*/  ISETP.LT.OR P1, PT, R4, 0x1, P0 ;  /* 0x000000010400780c */ /* 0x000fe40000721670 */
[----:B------:R-:W-:-:S11]  /*55a0*/  FSEL R3, R3, R22, P0 ;  /* 0x0000001603037208 */ /* 0x000fd60000000000 */
[----:B------:R-:W-:Y:S05]  /*55b0*/  @P1 BRA `(.L_x_38) ;  /* 0x0000000800d01947 */ /* 0x000fea0003800000 */
[----:B------:R-:W0:Y:S01]  /*55c0*/  LDC.64 R4, c[0x0][0x398] ;  /* 0x0000e600ff047b82 */ /* 0x000e220000000a00 */
[----:B------:R-:W-:Y:S01]  /*55d0*/  UISETP.GE.U32.AND UP2, UPT, UR13, 0xf, UPT ;  /* 0x0000000f0d00788c */ /* 0x000fe2000bf46070 */
[----:B------:R-:W-:Y:S01]  /*55e0*/  UMOV UR4, URZ ;  /* 0x000000ff00047c82 */ /* 0x000fe20008000000 */
[----:B0-----:R-:W-:-:S07]  /*55f0*/  IMAD.WIDE R4, R2, 0x4, R4 ;  /* 0x0000000402047825 */ /* 0x001fce00078e0204 */
[----:B------:R-:W-:Y:S05]  /*5600*/  BRA.U !UP2, `(.L_x_39) ;  /* 0x000000050a187547 */ /* 0x000fea000b800000 */
[----:B------:R-:W-:-:S07]  /*5610*/  HFMA2 R3, -RZ, RZ, 0, 0 ;  /* 0x00000000ff037431 */ /* 0x000fce00000001ff */
.L_x_40:
[----:B0--3--:R-:W-:-:S04]  /*5620*/  IMAD R7, R3, UR12, RZ ;  /* 0x0000000c03077c24 */ /* 0x009fc8000f8e02ff */
[----:B------:R-:W-:-:S05]  /*5630*/  IMAD.WIDE.U32 R8, R7, 0x4, R10 ;  /* 0x0000000407087825 */ /* 0x000fca00078e000a */
[----:B------:R-:W2:Y:S01]  /*5640*/  LDG.E R21, desc[UR10][R8.64] ;  /* 0x0000000a08157981 */ /* 0x000ea2000c1e1900 */
[----:B------:R-:W-:Y:S01]  /*5650*/  IADD3 R19, PT, PT, R7, UR12, RZ ;  /* 0x0000000c07137c10 */ /* 0x000fe2000fffe0ff */
[----:B------:R-:W-:-:S04]  /*5660*/  IMAD.WIDE.U32 R6, R3, 0x4, R4 ;  /* 0x0000000403067825 */ /* 0x000fc800078e0004 */
[C---:B------:R-:W-:Y:S01]  /*5670*/  IMAD.WIDE.U32 R16, R19.reuse, 0x4, R10 ;  /* 0x0000000413107825 */ /* 0x040fe200078e000a */
[----:B--2---:R0:W-:Y:S05]  /*5680*/  STG.E desc[UR10][R6.64], R21 ;  /* 0x0000001506007986 */ /* 0x0041ea000c10190a */
[----:B------:R-:W2:Y:S01]  /*5690*/  LDG.E R17, desc[UR10][R16.64] ;  /* 0x0000000a10117981 */ /* 0x000ea2000c1e1900 */
[----:B------:R-:W-:-:S04]  /*56a0*/  VIADD R23, R19, UR12 ;  /* 0x0000000c13177c36 */ /* 0x000fc80008000000 */
[C-C-:B------:R-:W-:Y:S01]  /*56b0*/  IMAD.WIDE.U32 R18, R23.reuse, 0x4, R10.reuse ;  /* 0x0000000417127825 */ /* 0x140fe200078e000a */
[----:B------:R-:W-:Y:S01]  /*56c0*/  IADD3 R23, PT, PT, R23, UR12, RZ ;  /* 0x0000000c17177c10 */ /* 0x000fe2000fffe0ff */
[----:B--2---:R2:W-:Y:S04]  /*56d0*/  STG.E desc[UR10][R6.64+0x4], R17 ;  /* 0x0000041106007986 */ /* 0x0045e8000c10190a */
[----:B------:R-:W3:Y:S01]  /*56e0*/  LDG.E R19, desc[UR10][R18.64] ;  /* 0x0000000a12137981 */ /* 0x000ee2000c1e1900 */
[C-C-:B------:R-:W-:Y:S01]  /*56f0*/  IMAD.WIDE.U32 R8, R23.reuse, 0x4, R10.reuse ;  /* 0x0000000417087825 */ /* 0x140fe200078e000a */
[----:B------:R-:W-:Y:S02]  /*5700*/  IADD3 R23, PT, PT, R23, UR12, RZ ;  /* 0x0000000c17177c10 */ /* 0x000fe4000fffe0ff */
[----:B---3--:R3:W-:Y:S04]  /*5710*/  STG.E desc[UR10][R6.64+0x8], R19 ;  /* 0x0000081306007986 */ /* 0x0087e8000c10190a */
[----:B------:R-:W4:Y:S01]  /*5720*/  LDG.E R9, desc[UR10][R8.64] ;  /* 0x0000000a08097981 */ /* 0x000f22000c1e1900 */
[----:B0-----:R-:W-:-:S04]  /*5730*/  IMAD.WIDE.U32 R20, R23, 0x4, R10 ;  /* 0x0000000417147825 */ /* 0x001fc800078e000a */
[----:B------:R-:W-:Y:S01]  /*5740*/  VIADD R23, R23, UR12 ;  /* 0x0000000c17177c36 */ /* 0x000fe20008000000 */
[----:B----4-:R0:W-:Y:S04]  /*5750*/  STG.E desc[UR10][R6.64+0xc], R9 ;  /* 0x00000c0906007986 */ /* 0x0101e8000c10190a */
[----:B------:R-:W4:Y:S01]  /*5760*/  LDG.E R21, desc[UR10][R20.64] ;  /* 0x0000000a14157981 */ /* 0x000f22000c1e1900 */
[C-C-:B--2---:R-:W-:Y:S01]  /*5770*/  IMAD.WIDE.U32 R16, R23.reuse, 0x4, R10.reuse ;  /* 0x0000000417107825 */ /* 0x144fe200078e000a */
[----:B------:R-:W-:Y:S02]  /*5780*/  IADD3 R23, PT, PT, R23, UR12, RZ ;  /* 0x0000000c17177c10 */ /* 0x000fe4000fffe0ff */
[----:B----4-:R2:W-:Y:S04]  /*5790*/  STG.E desc[UR10][R6.64+0x10], R21 ;  /* 0x0000101506007986 */ /* 0x0105e8000c10190a */
[----:B------:R-:W4:Y:S01]  /*57a0*/  LDG.E R17, desc[UR10][R16.64] ;  /* 0x0000000a10117981 */ /* 0x000f22000c1e1900 */
[C---:B---3--:R-:W-:Y:S01]  /*57b0*/  IMAD.WIDE.U32 R18, R23.reuse, 0x4, R10 ;  /* 0x0000000417127825 */ /* 0x048fe200078e000a */
[----:B------:R-:W-:-:S02]  /*57c0*/  IADD3 R23, PT, PT, R23, UR12, RZ ;  /* 0x0000000c17177c10 */ /* 0x000fc4000fffe0ff */
[----:B----4-:R3:W-:Y:S04]  /*57d0*/  STG.E desc[UR10][R6.64+0x14], R17 ;  /* 0x0000141106007986 */ /* 0x0107e8000c10190a */
        /* <DEDUP_REMOVED lines=32> */
[----:B------:R-:W2:Y:S01]  /*59e0*/  LDG.E R19, desc[UR10][R18.64] ;  /* 0x0000000a12137981 */ /* 0x000ea2000c1e1900 */
[----:B---3--:R-:W-:-:S03]  /*59f0*/  IMAD.WIDE.U32 R8, R23, 0x4, R10 ;  /* 0x0000000417087825 */ /* 0x008fc600078e000a */
[----:B--2---:R0:W-:Y:S04]  /*5a00*/  STG.E desc[UR10][R6.64+0x38], R19 ;  /* 0x0000381306007986 */ /* 0x0041e8000c10190a */
[----:B------:R-:W2:Y:S01]  /*5a10*/  LDG.E R9, desc[UR10][R8.64] ;  /* 0x0000000a08097981 */ /* 0x000ea2000c1e1900 */
[----:B------:R-:W-:-:S04]  /*5a20*/  IADD3 R3, PT, PT, R3, 0x10, RZ ;  /* 0x0000001003037810 */ /* 0x000fc80007ffe0ff */
[----:B------:R-:W-:Y:S01]  /*5a30*/  ISETP.NE.AND P0, PT, R3, UR9, PT ;  /* 0x0000000903007c0c */ /* 0x000fe2000bf05270 */
[----:B--2---:R0:W-:-:S12]  /*5a40*/  STG.E desc[UR10][R6.64+0x3c], R9 ;  /* 0x00003c0906007986 */ /* 0x0041d8000c10190a */
[----:B------:R-:W-:Y:S05]  /*5a50*/  @P0 BRA `(.L_x_40) ;  /* 0xfffffff800f00947 */ /* 0x000fea000383ffff */
[----:B------:R-:W-:-:S05]  /*5a60*/  UMOV UR4, UR9 ;  /* 0x0000000900047c82 */ /* 0x000fca0008000000 */
.L_x_39:
[----:B------:R-:W-:Y:S01]  /*5a70*/  UISETP.NE.AND UP2, UPT, UR23, URZ, UPT ;  /* 0x000000ff1700728c */ /* 0x000fe2000bf45270 */
[----:B------:R-:W-:-:S08]  /*5a80*/  IMAD.MOV.U32 R3, RZ, RZ, R22 ;  /* 0x000000ffff037224 */ /* 0x000fd000078e0016 */
[----:B------:R-:W-:Y:S05]  /*5a90*/  BRA.U !UP2, `(.L_x_38) ;  /* 0x000000050a987547 */ /* 0x000fea000b800000 */
[----:B------:R-:W-:Y:S02]  /*5aa0*/  UIADD3 UR8, UPT, UPT, UR23, -0x1, URZ ;  /* 0xffffffff17087890 */ /* 0x000fe4000fffe0ff */
[----:B------:R-:W-:Y:S02]  /*5ab0*/  UISETP.NE.AND UP3, UPT, UR24, URZ, UPT ;  /* 0x000000ff1800728c */ /* 0x000fe4000bf65270 */
[----:B------:R-:W-:-:S09]  /*5ac0*/  UISETP.GE.U32.AND UP2, UPT, UR8, 0x7, UPT ;  /* 0x000000070800788c */ /* 0x000fd2000bf46070 */
[----:B------:R-:W-:Y:S05]  /*5ad0*/  BRA.U !UP2, `(.L_x_41) ;  /* 0x000000010aac7547 */ /* 0x000fea000b800000 */
[----:B------:R-:W-:-:S06]  /*5ae0*/  UIMAD UR8, UR4, UR12, URZ ;  /* 0x0000000c040872a4 */ /* 0x000fcc000f8e02ff */
[----:B0--3--:R-:W-:-:S05]  /*5af0*/  MOV R9, UR8 ;  /* 0x0000000800097c02 */ /* 0x009fca0008000f00 */
[----:B------:R-:W-:-:S05]  /*5b00*/  IMAD.WIDE.U32 R8, R9, 0x4, R10 ;  /* 0x0000000409087825 */ /* 0x000fca00078e000a */
[----:B------:R-:W2:Y:S01]  /*5b10*/  LDG.E R3, desc[UR10][R8.64] ;  /* 0x0000000a08037981 */ /* 0x000ea2000c1e1900 */
[----:B------:R-:W-:Y:S01]  /*5b20*/  UIADD3 UR8, UPT, UPT, UR8, UR12, URZ ;  /* 0x0000000c08087290 */ /* 0x000fe2000fffe0ff */
[----:B------:R-:W-:-:S05]  /*5b30*/  MOV R7, UR4 ;  /* 0x0000000400077c02 */ /* 0x000fca0008000f00 */
[----:B------:R-:W-:Y:S02]  /*5b40*/  IMAD.U32 R17, RZ, RZ, UR8 ;  /* 0x00000008ff117e24 */ /* 0x000fe4000f8e00ff */
[----:B------:R-:W-:-:S04]  /*5b50*/  IMAD.WIDE.U32 R6, R7, 0x4, R4 ;  /* 0x0000000407067825 */ /* 0x000fc800078e0004 */
[----:B------:R-:W-:Y:S01]  /*5b60*/  IMAD.WIDE.U32 R16, R17, 0x4, R10 ;  /* 0x0000000411107825 */ /* 0x000fe200078e000a */
[----:B------:R-:W-:Y:S01]  /*5b70*/  UIADD3 UR8, UPT, UPT, UR8, UR12, URZ ;  /* 0x0000000c08087290 */ /* 0x000fe2000fffe0ff */
[----:B--2---:R0:W-:Y:S04]  /*5b80*/  STG.E desc[UR10][R6.64], R3 ;  /* 0x0000000306007986 */ /* 0x0041e8000c10190a */
[----:B------:R-:W2:Y:S01]  /*5b90*/  LDG.E R21, desc[UR10][R16.64] ;  /* 0x0000000a10157981 */ /* 0x000ea2000c1e1900 */
[----:B------:R-:W-:-:S05]  /*5ba0*/  MOV R19, UR8 ;  /* 0x0000000800137c02 */ /* 0x000fca0008000f00 */
[----:B------:R-:W-:Y:S01]  /*5bb0*/  IMAD.WIDE.U32 R18, R19, 0x4, R10 ;  /* 0x0000000413127825 */ /* 0x000fe200078e000a */
[----:B------:R-:W-:Y:S01]  /*5bc0*/  UIADD3 UR8, UPT, UPT, UR8, UR12, URZ ;  /* 0x0000000c08087290 */ /* 0x000fe2000fffe0ff */
[----:B--2---:R2:W-:Y:S04]  /*5bd0*/  STG.E desc[UR10][R6.64+0x4], R21 ;  /* 0x0000041506007986 */ /* 0x0045e8000c10190a */
[----:B------:R-:W3:Y:S01]  /*5be0*/  LDG.E R23, desc[UR10][R18.64] ;  /* 0x0000000a12177981 */ /* 0x000ee2000c1e1900 */
[----:B------:R-:W-:-:S05]  /*5bf0*/  MOV R9, UR8 ;  /* 0x0000000800097c02 */ /* 0x000fca0008000f00 */
[----:B------:R-:W-:Y:S01]  /*5c00*/  IMAD.WIDE.U32 R8, R9, 0x4, R10 ;  /* 0x0000000409087825 */ /* 0x000fe200078e000a */
[----:B------:R-:W-:Y:S01]  /*5c10*/  UIADD3 UR8, UPT, UPT, UR8, UR12, URZ ;  /* 0x0000000c08087290 */ /* 0x000fe2000fffe0ff */
[----:B---3--:R4:W-:Y:S04]  /*5c20*/  STG.E desc[UR10][R6.64+0x8], R23 ;  /* 0x0000081706007986 */ /* 0x0089e8000c10190a */
[----:B0-----:R-:W3:Y:S01]  /*5c30*/  LDG.E R3, desc[UR10][R8.64] ;  /* 0x0000000a08037981 */ /* 0x001ee2000c1e1900 */
[----:B------:R-:W-:-:S04]  /*5c40*/  IMAD.U32 R17, RZ, RZ, UR8 ;  /* 0x00000008ff117e24 */ /* 0x000fc8000f8e00ff */
[----:B------:R-:W-:Y:S01]  /*5c50*/  IMAD.WIDE.U32 R16, R17, 0x4, R10 ;  /* 0x0000000411107825 */ /* 0x000fe200078e000a */
[----:B------:R-:W-:Y:S01]  /*5c60*/  UIADD3 UR8, UPT, UPT, UR8, UR12, URZ ;  /* 0x0000000c08087290 */ /* 0x000fe2000fffe0ff */
[----:B---3--:R4:W-:Y:S04]  /*5c70*/  STG.E desc[UR10][R6.64+0xc], R3 ;  /* 0x00000c0306007986 */ /* 0x0089e8000c10190a */
[----:B--2---:R-:W2:Y:S01]  /*5c80*/  LDG.E R21, desc[UR10][R16.64] ;  /* 0x0000000a10157981 */ /* 0x004ea2000c1e1900 */
[----:B------:R-:W-:-:S05]  /*5c90*/  MOV R19, UR8 ;  /* 0x0000000800137c02 */ /* 0x000fca0008000f00 */
        /* <DEDUP_REMOVED lines=8> */
[----:B------:R-:W2:Y:S01]  /*5d20*/  LDG.E R9, desc[UR10][R8.64] ;  /* 0x0000000a08097981 */ /* 0x000ea2000c1e1900 */
[----:B------:R-:W-:-:S04]  /*5d30*/  IMAD.U32 R17, RZ, RZ, UR8 ;  /* 0x00000008ff117e24 */ /* 0x000fc8000f8e00ff */
[----:B------:R-:W-:Y:S01]  /*5d40*/  IMAD.WIDE.U32 R16, R17, 0x4, R10 ;  /* 0x0000000411107825 */ /* 0x000fe200078e000a */
[----:B--2---:R4:W-:Y:S05]  /*5d50*/  STG.E desc[UR10][R6.64+0x18], R9 ;  /* 0x0000180906007986 */ /* 0x0049ea000c10190a */
[----:B------:R-:W2:Y:S01]  /*5d60*/  LDG.E R17, desc[UR10][R16.64] ;  /* 0x0000000a10117981 */ /* 0x000ea2000c1e1900 */
[----:B------:R-:W-:-:S03]  /*5d70*/  UIADD3 UR4, UPT, UPT, UR4, 0x8, URZ ;  /* 0x0000000804047890 */ /* 0x000fc6000fffe0ff */
[----:B--2---:R4:W-:Y:S09]  /*5d80*/  STG.E desc[UR10][R6.64+0x1c], R17 ;  /* 0x00001c1106007986 */ /* 0x0049f2000c10190a */
.L_x_41:
[----:B----4-:R-:W-:Y:S01]  /*5d90*/  MOV R3, R22 ;  /* 0x0000001600037202 */ /* 0x010fe20000000f00 */
[----:B------:R-:W-:Y:S06]  /*5da0*/  BRA.U !UP3, `(.L_x_38) ;  /* 0x000000010bd47547 */ /* 0x000fec000b800000 */
        /* <DEDUP_REMOVED lines=9> */
[----:B------:R-:W-:-:S04]  /*5e40*/  IMAD.U32 R7, RZ, RZ, UR4 ;  /* 0x00000004ff077e24 */ /* 0x000fc8000f8e00ff */
[----:B------:R-:W-:Y:S01]  /*5e50*/  IMAD.WIDE.U32 R6, R7, 0x4, R4 ;  /* 0x0000000407067825 */ /* 0x000fe200078e0004 */
        /* <DEDUP_REMOVED lines=9> */
[----:B------:R-:W3:Y:S01]  /*5ef0*/  LDG.E R19, desc[UR10][R18.64] ;  /* 0x0000000a12137981 */ /* 0x000ee2000c1e1900 */
[----:B------:R-:W-:-:S04]  /*5f00*/  IMAD.U32 R9, RZ, RZ, UR8 ;  /* 0x00000008ff097e24 */ /* 0x000fc8000f8e00ff */
[----:B------:R-:W-:Y:S01]  /*5f10*/  IMAD.WIDE.U32 R8, R9, 0x4, R10 ;  /* 0x0000000409087825 */ /* 0x000fe200078e000a */
[----:B---3--:R2:W-:Y:S05]  /*5f20*/  STG.E desc[UR10][R6.64+0x8], R19 ;  /* 0x0000081306007986 */ /* 0x0085ea000c10190a */
[----:B------:R-:W3:Y:S01]  /*5f30*/  LDG.E R9, desc[UR10][R8.64] ;  /* 0x0000000a08097981 */ /* 0x000ee2000c1e1900 */
[----:B------:R-:W-:-:S03]  /*5f40*/  UIADD3 UR4, UPT, UPT, UR4, 0x4, URZ ;  /* 0x0000000404047890 */ /* 0x000fc6000fffe0ff */
[----:B---3--:R2:W-:Y:S09]  /*5f50*/  STG.E desc[UR10][R6.64+0xc], R9 ;  /* 0x00000c0906007986 */ /* 0x0085f2000c10190a */
.L_x_42:
[----:B--2---:R-:W-:Y:S01]  /*5f60*/  MOV R3, R22 ;  /* 0x0000001600037202 */ /* 0x004fe20000000f00 */
[----:B------:R-:W-:Y:S06]  /*5f70*/  BRA.U !UP3, `(.L_x_38) ;  /* 0x000000010b607547 */ /* 0x000fec000b800000 */
[----:B------:R-:W-:-:S06]  /*5f80*/  UIMAD UR8, UR12, UR4, URZ ;  /* 0x000000040c0872a4 */ /* 0x000fcc000f8e02ff */
[----:B0--3--:R-:W-:-:S05]  /*5f90*/  MOV R7, UR8 ;  /* 0x0000000800077c02 */ /* 0x009fca0008000f00 */
[----:B------:R-:W-:-:S06]  /*5fa0*/  IMAD.WIDE.U32 R6, R7, 0x4, R10 ;  /* 0x0000000407067825 */ /* 0x000fcc00078e000a */
[----:B------:R-:W2:Y:S01]  /*5fb0*/  LDG.E R7, desc[UR10][R6.64] ;  /* 0x0000000a06077981 */ /* 0x000ea2000c1e1900 */
[----:B------:R-:W-:Y:S01]  /*5fc0*/  IMAD.U32 R3, RZ, RZ, UR4 ;  /* 0x00000004ff037e24 */ /* 0x000fe2000f8e00ff */
[----:B------:R-:W-:-:S03]  /*5fd0*/  UISETP.NE.AND UP2, UPT, UR25, 0x1, UPT ;  /* 0x000000011900788c */ /* 0x000fc6000bf45270 */
[----:B------:R-:W-:Y:S01]  /*5fe0*/  IMAD.WIDE.U32 R4, R3, 0x4, R4 ;  /* 0x0000000403047825 */ /* 0x000fe200078e0004 */
[----:B------:R-:W-:-:S04]  /*5ff0*/  MOV R3, R22 ;  /* 0x0000001600037202 */ /* 0x000fc80000000f00 */
[----:B--2---:R2:W-:Y:S01]  /*6000*/  STG.E desc[UR10][R4.64], R7 ;  /* 0x0000000704007986 */ /* 0x0045e2000c10190a */
[----:B------:R-:W-:Y:S05]  /*6010*/  BRA.U !UP2, `(.L_x_38) ;  /* 0x000000010a387547 */ /* 0x000fea000b800000 */
[----:B------:R-:W-:-:S06]  /*6020*/  UIADD3 UR4, UPT, UPT, UR8, UR12, URZ ;  /* 0x0000000c08047290 */ /* 0x000fcc000fffe0ff */
[----:B--2---:R-:W-:-:S05]  /*6030*/  MOV R7, UR4 ;  /* 0x0000000400077c02 */ /* 0x004fca0008000f00 */
[----:B------:R-:W-:-:S06]  /*6040*/  IMAD.WIDE.U32 R6, R7, 0x4, R10 ;  /* 0x0000000407067825 */ /* 0x000fcc00078e000a */
[----:B------:R-:W2:Y:S01]  /*6050*/  LDG.E R7, desc[UR10][R6.64] ;  /* 0x0000000a06077981 */ /* 0x000ea2000c1e1900 */
[----:B------:R-:W-:-:S06]  /*6060*/  UISETP.NE.AND UP2, UPT, UR25, 0x2, UPT ;  /* 0x000000021900788c */ /* 0x000fcc000bf45270 */
[----:B------:R-:W-:-:S05]  /*6070*/  PLOP3.LUT P0, PT, PT, PT, UP2, 0x80, 0x8 ;  /* 0x000000000008781c */ /* 0x000fca0003f0f028 */
[----:B------:R-:W-:-:S06]  /*6080*/  @UP2 UIADD3 UR4, UPT, UPT, UR4, UR12, URZ ;  /* 0x0000000c04042290 */ /* 0x000fcc000fffe0ff */
[----:B------:R-:W-:-:S04]  /*6090*/  IMAD.U32 R9, RZ, RZ, UR4 ;  /* 0x00000004ff097e24 */ /* 0x000fc8000f8e00ff */
[----:B------:R-:W-:Y:S01]  /*60a0*/  @P0 IMAD.WIDE.U32 R8, R9, 0x4, R10 ;  /* 0x0000000409080825 */ /* 0x000fe200078e000a */
[----:B--2---:R4:W-:Y:S05]  /*60b0*/  STG.E desc[UR10][R4.64+0x4], R7 ;  /* 0x0000040704007986 */ /* 0x0049ea000c10190a */
[----:B------:R-:W2:Y:S01]  /*60c0*/  @P0 LDG.E R9, desc[UR10][R8.64] ;  /* 0x0000000a08090981 */ /* 0x000ea2000c1e1900 */
[-C--:B------:R-:W-:Y:S02]  /*60d0*/  MOV R3, R22.reuse ;  /* 0x0000001600037202 */ /* 0x080fe40000000f00 */
[----:B------:R-:W-:Y:S01]  /*60e0*/  @P0 MOV R3, R22 ;  /* 0x0000001600030202 */ /* 0x000fe20000000f00 */
[----:B--2---:R4:W-:Y:S06]  /*60f0*/  @P0 STG.E desc[UR10][R4.64+0x8], R9 ;  /* 0x0000080904000986 */ /* 0x0049ec000c10190a */
.L_x_38:
[----:B------:R-:W-:Y:S05]  /*6100*/  BSYNC.RECONVERGENT B2 ;  /* 0x0000000000027941 */ /* 0x000fea0003800200 */
.L_x_37:
[----:B--2-4-:R-:W2:Y:S02]  /*6110*/  LDG.E R4, desc[UR10][R14.64] ;  /* 0x0000000a0e047981 */ /* 0x014ea4000c1e1900 */
[----:B--2---:R-:W-:Y:S02]  /*6120*/  VIADD R5, R4, 0x1 ;  /* 0x0000000104057836 */ /* 0x004fe40000000000 */
[----:B------:R-:W-:-:S03]  /*6130*/  HFMA2 R4, -RZ, RZ, 0, 0 ;  /* 0x00000000ff047431 */ /* 0x000fc600000001ff */
[----:B------:R2:W-:Y:S04]  /*6140*/  STG.E desc[UR10][R14.64], R5 ;  /* 0x000000050e007986 */ /* 0x0005e8000c10190a */
.L_x_32:
[----:B------:R-:W-:Y:S05]  /*6150*/  BSYNC.RECONVERGENT B1 ;  /* 0x0000000000017941 */ /* 0x000fea0003800200 */
.L_x_31:
[----:B------:R-:W-:-:S13]  /*6160*/  ISETP.GE.AND P0, PT, R4, UR14, PT ;  /* 0x0000000e04007c0c */ /* 0x000fda000bf06270 */
[----:B------:R-:W-:Y:S05]  /*6170*/  @!P0 BRA `(.L_x_43) ;  /* 0xffffffe400e48947 */ /* 0x000fea000383ffff */
[----:B------:R-:W-:Y:S05]  /*6180*/  BSYNC.RECONVERGENT B0 ;  /* 0x0000000000007941 */ /* 0x000fea0003800200 */
.L_x_30:
[----:B------:R-:W-:Y:S05]  /*6190*/  BRA `(.L_x_23) ;  /* 0x00000004006c7947 */ /* 0x000fea0003800000 */
.L_x_29:
[----:B--23--:R-:W1:Y:S01]  /*61a0*/  LDC R4, c[0x0][0x384] ;  /* 0x0000e100ff047b82 */ /* 0x00ce620000000800 */
[----:B------:R-:W-:-:S06]  /*61b0*/  UIMAD UR4, UR13, UR12, URZ ;  /* 0x0000000c0d0472a4 */ /* 0x000fcc000f8e02ff */
[----:B------:R-:W-:Y:S01]  /*61c0*/  MOV R5, UR4 ;  /* 0x0000000400057c02 */ /* 0x000fe20008000f00 */
[----:B-1----:R-:W-:-:S04]  /*61d0*/  IMAD R7, R4, UR12, RZ ;  /* 0x0000000c04077c24 */ /* 0x002fc8000f8e02ff */
[----:B------:R-:W-:-:S04]  /*61e0*/  IMAD.WIDE.U32 R4, R5, 0x4, R10 ;  /* 0x0000000405047825 */ /* 0x000fc800078e000a */
[----:B------:R-:W-:Y:S01]  /*61f0*/  IMAD.WIDE.U32 R6, R7, 0x4, R10 ;  /* 0x0000000407067825 */ /* 0x000fe200078e000a */
[----:B------:R-:W-:Y:S06]  /*6200*/  BRA.U !UP0, `(.L_x_44) ;  /* 0x0000000108b07547 */ /* 0x000fec000b800000 */
[----:B------:R-:W1:Y:S01]  /*6210*/  LDC.64 R8, c[0x0][0x398] ;  /* 0x0000e600ff087b82 */ /* 0x000e620000000a00 */
[----:B------:R-:W-:Y:S01]  /*6220*/  BSSY.RECONVERGENT B0, `(.L_x_45) ;  /* 0x0000029000007945 */ /* 0x000fe20003800200 */
[----:B------:R-:W-:Y:S01]  /*6230*/  IMAD.MOV.U32 R16, RZ, RZ, RZ ;  /* 0x000000ffff107224 */ /* 0x000fe200078e00ff */
[----:B------:R-:W2:Y:S06]  /*6240*/  LDCU UR4, c[0x0][0x388] ;  /* 0x00007100ff0477ac */ /* 0x000eac0008000800 */
.L_x_48:
[----:B----4-:R-:W-:-:S04]  /*6250*/  IMAD R21, R16, UR12, RZ ;  /* 0x0000000c10157c24 */ /* 0x010fc8000f8e02ff */
[----:B---3--:R-:W-:-:S05]  /*6260*/  IMAD.WIDE.U32 R14, R21, 0x4, R12 ;  /* 0x00000004150e7825 */ /* 0x008fca00078e000c */
[----:B------:R-:W3:Y:S01]  /*6270*/  LDG.E R19, desc[UR10][R14.64] ;  /* 0x0000000a0e137981 */ /* 0x000ee2000c1e1900 */
[----:B------:R-:W-:Y:S01]  /*6280*/  BSSY.RECONVERGENT B1, `(.L_x_46) ;  /* 0x0000020000017945 */ /* 0x000fe20003800200 */
[-C--:B------:R-:W-:Y:S02]  /*6290*/  MOV R17, R16.reuse ;  /* 0x0000001000117202 */ /* 0x080fe40000000f00 */
[----:B---3--:R-:W-:-:S13]  /*62a0*/  ISETP.GE.AND P0, PT, R19, R16, PT ;  /* 0x000000101300720c */ /* 0x008fda0003f06270 */
[----:B------:R3:W-:Y:S01]  /*62b0*/  @P0 STG.E desc[UR10][R14.64], RZ ;  /* 0x000000ff0e000986 */ /* 0x0007e2000c10190a */
[----:B------:R-:W-:Y:S01]  /*62c0*/  @P0 IADD3 R16, PT, PT, R16, 0x1, RZ ;  /* 0x0000000110100810 */ /* 0x000fe20007ffe0ff */
[----:B------:R-:W-:Y:S06]  /*62d0*/  @P0 BRA `(.L_x_47) ;  /* 0x0000000000680947 */ /* 0x000fec0003800000 */
[----:B------:R-:W-:-:S04]  /*62e0*/  LOP3.LUT R16, R17, 0x1, RZ, 0xc0, !PT ;  /* 0x0000000111107812 */ /* 0x000fc800078ec0ff */
[----:B------:R-:W-:Y:S01]  /*62f0*/  ISETP.NE.U32.AND P0, PT, R16, 0x1, PT ;  /* 0x000000011000780c */ /* 0x000fe20003f05070 */
[----:B------:R-:W-:-:S12]  /*6300*/  IMAD.WIDE.U32 R16, R21, 0x4, R6 ;  /* 0x0000000415107825 */ /* 0x000fd800078e0006 */
[----:B------:R-:W-:Y:S01]  /*6310*/  @!P0 IMAD R19, R19, UR12, RZ ;  /* 0x0000000c13138c24 */ /* 0x000fe2000f8e02ff */
[----:B------:R-:W4:Y:S03]  /*6320*/  @!P0 LDG.E R23, desc[UR10][R16.64] ;  /* 0x0000000a10178981 */ /* 0x000f26000c1e1900 */
[----:B------:R-:W-:-:S05]  /*6330*/  @!P0 IMAD.WIDE.U32 R18, R19, 0x4, R6 ;  /* 0x0000000413128825 */ /* 0x000fca00078e0006 */
[----:B------:R-:W5:Y:S04]  /*6340*/  @!P0 LDG.E R21, desc[UR10][R18.64] ;  /* 0x0000000a12158981 */ /* 0x000f68000c1e1900 */
[----:B----4-:R1:W-:Y:S04]  /*6350*/  @!P0 STG.E desc[UR10][R18.64], R23 ;  /* 0x0000001712008986 */ /* 0x0103e8000c10190a */
[----:B-----5:R-:W-:Y:S04]  /*6360*/  @!P0 STG.E desc[UR10][R16.64], R21 ;  /* 0x0000001510008986 */ /* 0x020fe8000c10190a */
[----:B------:R-:W4:Y:S04]  /*6370*/  @P0 LDG.E R27, desc[UR10][R16.64] ;  /* 0x0000000a101b0981 */ /* 0x000f28000c1e1900 */
[----:B------:R-:W5:Y:S04]  /*6380*/  @P0 LDG.E R25, desc[UR10][R6.64] ;  /* 0x0000000a06190981 */ /* 0x000f68000c1e1900 */
[----:B----4-:R-:W-:Y:S04]  /*6390*/  @P0 STG.E desc[UR10][R6.64], R27 ;  /* 0x0000001b06000986 */ /* 0x010fe8000c10190a */
[----:B-----5:R-:W-:Y:S04]  /*63a0*/  @P0 STG.E desc[UR10][R16.64], R25 ;  /* 0x0000001910000986 */ /* 0x020fe8000c10190a */
[----:B------:R-:W2:Y:S04]  /*63b0*/  LDG.E R20, desc[UR10][R4.64] ;  /* 0x0000000a04147981 */ /* 0x000ea8000c1e1900 */
[----:B------:R-:W2:Y:S01]  /*63c0*/  LDG.E R29, desc[UR10][R10.64] ;  /* 0x0000000a0a1d7981 */ /* 0x000ea2000c1e1900 */
[----:B-1----:R-:W-:-:S04]  /*63d0*/  IMAD.WIDE R18, R2, 0x4, R8 ;  /* 0x0000000402127825 */ /* 0x002fc800078e0208 */
[----:B--2---:R-:W-:-:S05]  /*63e0*/  IMAD R20, R20, UR4, R29 ;  /* 0x0000000414147c24 */ /* 0x004fca000f8e021d */
[----:B------:R-:W-:-:S06]  /*63f0*/  LEA R20, R20, UR7, 0x2 ;  /* 0x0000000714147c11 */ /* 0x000fcc000f8e10ff */
[----:B------:R-:W0:Y:S02]  /*6400*/  LDS R20, [R20] ;  /* 0x0000000014147984 */ /* 0x000e240000000800 */
[----:B0-----:R-:W-:-:S13]  /*6410*/  FSETP.GEU.AND P0, PT, R20, R3, PT ;  /* 0x000000031400720b */ /* 0x001fda0003f0e000 */
[----:B------:R4:W-:Y:S04]  /*6420*/  @!P0 STG.E desc[UR10][R18.64], R29 ;  /* 0x0000001d12008986 */ /* 0x0009e8000c10190a */
[----:B------:R-:W2:Y:S01]  /*6430*/  LDG.E R21, desc[UR10][R14.64] ;  /* 0x0000000a0e157981 */ /* 0x000ea2000c1e1900 */
[----:B------:R-:W-:Y:S01]  /*6440*/  HFMA2 R16, -RZ, RZ, 0, 0 ;  /* 0x00000000ff107431 */ /* 0x000fe200000001ff */
[----:B------:R-:W-:Y:S01]  /*6450*/  @!P0 MOV R3, R20 ;  /* 0x0000001400038202 */ /* 0x000fe20000000f00 */
[----:B--2---:R-:W-:-:S05]  /*6460*/  VIADD R21, R21, 0x1 ;  /* 0x0000000115157836 */ /* 0x004fca0000000000 */
[----:B------:R4:W-:Y:S02]  /*6470*/  STG.E desc[UR10][R14.64], R21 ;  /* 0x000000150e007986 */ /* 0x0009e4000c10190a */
.L_x_47:
[----:B--2---:R-:W-:Y:S05]  /*6480*/  BSYNC.RECONVERGENT B1 ;  /* 0x0000000000017941 */ /* 0x004fea0003800200 */
.L_x_46:
[----:B------:R-:W-:-:S13]  /*6490*/  ISETP.GE.AND P0, PT, R16, UR14, PT ;  /* 0x0000000e10007c0c */ /* 0x000fda000bf06270 */
[----:B------:R-:W-:Y:S05]  /*64a0*/  @!P0 BRA `(.L_x_48) ;  /* 0xfffffffc00688947 */ /* 0x000fea000383ffff */
[----:B------:R-:W-:Y:S05]  /*64b0*/  BSYNC.RECONVERGENT B0 ;  /* 0x0000000000007941 */ /* 0x000fea0003800200 */
.L_x_45:
[----:B------:R-:W-:Y:S05]  /*64c0*/  BRA `(.L_x_23) ;  /* 0x0000000000a07947 */ /* 0x000fea0003800000 */
.L_x_44:
[----:B------:R-:W-:Y:S01]  /*64d0*/  BSSY.RECONVERGENT B0, `(.L_x_23) ;  /* 0x0000027000007945 */ /* 0x000fe20003800200 */
[----:B------:R-:W-:Y:S01]  /*64e0*/  IMAD.MOV.U32 R2, RZ, RZ, RZ ;  /* 0x000000ffff027224 */ /* 0x000fe200078e00ff */
[----:B------:R-:W1:Y:S06]  /*64f0*/  LDCU UR4, c[0x0][0x388] ;  /* 0x00007100ff0477ac */ /* 0x000e6c0008000800 */
.L_x_52:
[----:B------:R-:W-:-:S04]  /*6500*/  IMAD R15, R2, UR12, RZ ;  /* 0x0000000c020f7c24 */ /* 0x000fc8000f8e02ff */
[----:B--2---:R-:W-:-:S05]  /*6510*/  IMAD.WIDE.U32 R8, R15, 0x4, R12 ;  /* 0x000000040f087825 */ /* 0x004fca00078e000c */
[----:B------:R-:W2:Y:S01]  /*6520*/  LDG.E R17, desc[UR10][R8.64] ;  /* 0x0000000a08117981 */ /* 0x000ea2000c1e1900 */
[----:B------:R-:W-:Y:S01]  /*6530*/  BSSY.RECONVERGENT B1, `(.L_x_49) ;  /* 0x000001e000017945 */ /* 0x000fe20003800200 */
[----:B--2---:R-:W-:-:S13]  /*6540*/  ISETP.GE.AND P0, PT, R17, R2, PT ;  /* 0x000000021100720c */ /* 0x004fda0003f06270 */
[----:B------:R-:W-:Y:S05]  /*6550*/  @P0 BRA `(.L_x_50) ;  /* 0x0000000000640947 */ /* 0x000fea0003800000 */
[----:B------:R-:W-:Y:S01]  /*6560*/  LOP3.LUT R2, R2, 0x1, RZ, 0xc0, !PT ;  /* 0x0000000102027812 */ /* 0x000fe200078ec0ff */
[----:B------:R-:W-:-:S03]  /*6570*/  IMAD.WIDE.U32 R14, R15, 0x4, R6 ;  /* 0x000000040f0e7825 */ /* 0x000fc600078e0006 */
[----:B------:R-:W-:-:S13]  /*6580*/  ISETP.NE.U32.AND P0, PT, R2, 0x1, PT ;  /* 0x000000010200780c */ /* 0x000fda0003f05070 */
[----:B------:R-:W2:Y:S04]  /*6590*/  @P0 LDG.E R21, desc[UR10][R14.64] ;  /* 0x0000000a0e150981 */ /* 0x000ea8000c1e1900 */
[----:B------:R-:W3:Y:S01]  /*65a0*/  @P0 LDG.E R19, desc[UR10][R6.64] ;  /* 0x0000000a06130981 */ /* 0x000ee2000c1e1900 */
[----:B------:R-:W-:-:S04]  /*65b0*/  @!P0 IMAD R17, R17, UR12, RZ ;  /* 0x0000000c11118c24 */ /* 0x000fc8000f8e02ff */
[----:B------:R-:W-:Y:S01]  /*65c0*/  @!P0 IMAD.WIDE.U32 R16, R17, 0x4, R6 ;  /* 0x0000000411108825 */ /* 0x000fe200078e0006 */
[----:B--2---:R-:W-:Y:S04]  /*65d0*/  @P0 STG.E desc[UR10][R6.64], R21 ;  /* 0x0000001506000986 */ /* 0x004fe8000c10190a */
[----:B---3--:R2:W-:Y:S04]  /*65e0*/  @P0 STG.E desc[UR10][R14.64], R19 ;  /* 0x000000130e000986 */ /* 0x0085e8000c10190a */
[----:B------:R-:W3:Y:S04]  /*65f0*/  @!P0 LDG.E R27, desc[UR10][R14.64] ;  /* 0x0000000a0e1b8981 */ /* 0x000ee8000c1e1900 */
[----:B------:R-:W4:Y:S04]  /*6600*/  @!P0 LDG.E R23, desc[UR10][R16.64] ;  /* 0x0000000a10178981 */ /* 0x000f28000c1e1900 */
[----:B---3--:R-:W-:Y:S04]  /*6610*/  @!P0 STG.E desc[UR10][R16.64], R27 ;  /* 0x0000001b10008986 */ /* 0x008fe8000c10190a */
[----:B----4-:R-:W-:Y:S04]  /*6620*/  @!P0 STG.E desc[UR10][R14.64], R23 ;  /* 0x000000170e008986 */ /* 0x010fe8000c10190a */
[----:B------:R-:W1:Y:S04]  /*6630*/  LDG.E R2, desc[UR10][R4.64] ;  /* 0x0000000a04027981 */ /* 0x000e68000c1e1900 */
[----:B------:R-:W1:Y:S04]  /*6640*/  LDG.E R25, desc[UR10][R10.64] ;  /* 0x0000000a0a197981 */ /* 0x000e68000c1e1900 */
[----:B------:R-:W2:Y:S01]  /*6650*/  LDG.E R20, desc[UR10][R8.64] ;  /* 0x0000000a08147981 */ /* 0x000ea2000c1e1900 */
[----:B-1----:R-:W-:Y:S01]  /*6660*/  IMAD R2, R2, UR4, R25 ;  /* 0x0000000402027c24 */ /* 0x002fe2000f8e0219 */
[----:B--2---:R-:W-:-:S04]  /*6670*/  IADD3 R19, PT, PT, R20, 0x1, RZ ;  /* 0x0000000114137810 */ /* 0x004fc80007ffe0ff */
[----:B------:R-:W-:Y:S01]  /*6680*/  LEA R18, R2, UR7, 0x2 ;  /* 0x0000000702127c11 */ /* 0x000fe2000f8e10ff */
[----:B------:R-:W-:Y:S01]  /*6690*/  HFMA2 R2, -RZ, RZ, 0, 0 ;  /* 0x00000000ff027431 */ /* 0x000fe200000001ff */
[----:B------:R-:W-:Y:S04]  /*66a0*/  STG.E desc[UR10][R8.64], R19 ;  /* 0x0000001308007986 */ /* 0x000fe8000c10190a */
[----:B------:R-:W0:Y:S02]  /*66b0*/  LDS R18, [R18] ;  /* 0x0000000012127984 */ /* 0x000e240000000800 */
[----:B0-----:R-:W-:-:S04]  /*66c0*/  FSETP.GEU.AND P0, PT, R18, R3, PT ;  /* 0x000000031200720b */ /* 0x001fc80003f0e000 */
[----:B------:R-:W-:Y:S01]  /*66d0*/  FSEL R3, R18, R3, !P0 ;  /* 0x0000000312037208 */ /* 0x000fe20004000000 */
[----:B------:R-:W-:Y:S08]  /*66e0*/  BRA `(.L_x_51) ;  /* 0x0000000000087947 */ /* 0x000ff00003800000 */
.L_x_50:
[----:B------:R2:W-:Y:S01]  /*66f0*/  STG.E desc[UR10][R8.64], RZ ;  /* 0x000000ff08007986 */ /* 0x0005e2000c10190a */
[----:B------:R-:W-:-:S07]  /*6700*/  IADD3 R2, PT, PT, R2, 0x1, RZ ;  /* 0x0000000102027810 */ /* 0x000fce0007ffe0ff */
.L_x_51:
[----:B-1----:R-:W-:Y:S05]  /*6710*/  BSYNC.RECONVERGENT B1 ;  /* 0x0000000000017941 */ /* 0x002fea0003800200 */
.L_x_49:
[----:B------:R-:W-:-:S13]  /*6720*/  ISETP.GE.AND P0, PT, R2, UR14, PT ;  /* 0x0000000e02007c0c */ /* 0x000fda000bf06270 */
[----:B------:R-:W-:Y:S05]  /*6730*/  @!P0 BRA `(.L_x_52) ;  /* 0xfffffffc00708947 */ /* 0x000fea000383ffff */
[----:B------:R-:W-:Y:S05]  /*6740*/  BSYNC.RECONVERGENT B0 ;  /* 0x0000000000007941 */ /* 0x000fea0003800200 */
.L_x_23:
[----:B--2---:R-:W2:Y:S02]  /*6750*/  LDC.64 R4, c[0x0][0x3a0] ;  /* 0x0000e800ff047b82 */ /* 0x004ea40000000a00 */
[----:B--2---:R-:W-:-:S05]  /*6760*/  IMAD.WIDE R4, R0, 0x4, R4 ;  /* 0x0000000400047825 */ /* 0x004fca00078e0204 */
[----:B0-----:R-:W-:Y:S01]  /*6770*/  STG.E desc[UR10][R4.64], R3 ;  /* 0x0000000304007986 */ /* 0x001fe2000c10190a */
[----:B------:R-:W-:Y:S05]  /*6780*/  EXIT ;  /* 0x000000000000794d */ /* 0x000fea0003800000 */
.L_x_53:
[----:B------:R-:W-:-:S00]  /*6790*/  BRA `(.L_x_53) ;  /* 0xfffffffc00fc7947 */ /* 0x000fc0000383ffff */
[----:B------:R-:W-:-:S00]  /*67a0*/  NOP ;  /* 0x0000000000007918 */ /* 0x000fc00000000000 */
        /* <DEDUP_REMOVED lines=13> */
.L_x_54:


//--------------------- .nv.shared._ZN32_GLOBAL__N__9d0bf5d1_4_k_cu_main18calculateBestRouteEiiiNS_14DevicePointersE --------------------------
	.section	.nv.shared._ZN32_GLOBAL__N__9d0bf5d1_4_k_cu_main18calculateBestRouteEiiiNS_14DevicePointersE,"aw",@nobits
	.sectionflags	@""
	.align	16
	.zero		1024


//--------------------- .nv.shared.reserved.0     --------------------------
	.section	.nv.shared.reserved.0,"aw",@nobits
	.weak		__nv_reservedSMEM_offset_0_alias
	.size		__nv_reservedSMEM_offset_0_alias, 0, 64
	.other		__nv_reservedSMEM_offset_0_alias,@"STO_CUDA_RESERVED_SHARED STV_DEFAULT"
__nv_reservedSMEM_offset_0_alias:
	.zero		0
	.zero		64


//--------------------- .nv.constant0._ZN32_GLOBAL__N__9d0bf5d1_4_k_cu_main18calculateBestRouteEiiiNS_14DevicePointersE --------------------------
	.section	.nv.constant0._ZN32_GLOBAL__N__9d0bf5d1_4_k_cu_main18calculateBestRouteEiiiNS_14DevicePointersE,"a",@progbits
	.sectionflags	@""
	.align	4
.nv.constant0._ZN32_GLOBAL__N__9d0bf5d1_4_k_cu_main18calculateBestRouteEiiiNS_14DevicePointersE:
	.zero		952


//--------------------- SYMBOLS --------------------------

	.type		.nv.reservedSmem.offset0,@object
	.size		.nv.reservedSmem.offset0,0x4
	.type		.nv.reservedSmem.cap,@object
	.size		.nv.reservedSmem.cap,0x4
